//
// Generated by NVIDIA NVVM Compiler
//
// Compiler Build ID: CL-36424714
// Cuda compilation tools, release 13.0, V13.0.88
// Based on NVVM 20.0.0
//

.version 9.0
.target sm_100
.address_size 64

	// .globl	_Z17reduceBlock_BLOCKPdS_Pj
// _ZZ17reduceBlock_BLOCKPdS_PjE5sdata has been demoted
// _ZZ16reduceBlock_TILEPdS_PjE5sdata has been demoted
// _ZZ17reduceBlock_TILEWPdS_PjE5sdata has been demoted
// _ZZ19reduceBlock_SHUFFLEPdS_PjE5sdata has been demoted
// _ZZ15reduceBlock_COAPdS_PjE5sdata has been demoted
// _ZZ16reduceBlock_COAWPdS_PjE5sdata has been demoted
// _ZZ23reduceBlock_COA_SHUFFLEPdS_PjE5sdata has been demoted
// _ZZ18reduceBlock_NOSYNCPdS_PjE5sdata has been demoted
// _ZZ18reduceBlock_SERIALPdS_PjE5sdata has been demoted
// _ZZ24reduceBlock_SERIAL_BASICPdS_PjE5sdata has been demoted

.visible .entry _Z17reduceBlock_BLOCKPdS_Pj(
	.param .u64 .ptr .align 1 _Z17reduceBlock_BLOCKPdS_Pj_param_0,
	.param .u64 .ptr .align 1 _Z17reduceBlock_BLOCKPdS_Pj_param_1,
	.param .u64 .ptr .align 1 _Z17reduceBlock_BLOCKPdS_Pj_param_2
)
{
	.reg .pred 	%p<2>;
	.reg .b32 	%r<13>;
	.reg .b64 	%rd<10>;
	.reg .b64 	%fd<18>;
	// demoted variable
	.shared .align 8 .b8 _ZZ17reduceBlock_BLOCKPdS_PjE5sdata[512];
	ld.param.u64 	%rd2, [_Z17reduceBlock_BLOCKPdS_Pj_param_0];
	ld.param.u64 	%rd1, [_Z17reduceBlock_BLOCKPdS_Pj_param_1];
	ld.param.u64 	%rd3, [_Z17reduceBlock_BLOCKPdS_Pj_param_2];
	cvta.to.global.u64 	%rd4, %rd3;
	cvta.to.global.u64 	%rd5, %rd2;
	mov.u32 	%r3, %tid.x;
	mov.u32 	%r4, %tid.y;
	mov.u32 	%r5, %tid.z;
	mov.u32 	%r6, %ntid.x;
	mov.u32 	%r7, %ntid.y;
	mad.lo.s32 	%r8, %r5, %r7, %r4;
	mad.lo.s32 	%r9, %r8, %r6, %r3;
	mul.wide.u32 	%rd6, %r9, 8;
	add.s64 	%rd7, %rd5, %rd6;
	ld.global.f64 	%fd1, [%rd7];
	shl.b32 	%r10, %r9, 3;
	mov.u32 	%r11, _ZZ17reduceBlock_BLOCKPdS_PjE5sdata;
	add.s32 	%r12, %r11, %r10;
	st.shared.f64 	[%r12], %fd1;
	mov.b64 	%rd8, 0;
	st.shared.u64 	[%r12+256], %rd8;
	// begin inline asm
	mov.u32 %r1, %clock;
	// end inline asm
	ld.shared.f64 	%fd2, [%r12+128];
	ld.shared.f64 	%fd3, [%r12];
	add.f64 	%fd4, %fd2, %fd3;
	st.shared.f64 	[%r12], %fd4;
	barrier.sync 	0;
	ld.shared.f64 	%fd5, [%r12+64];
	ld.shared.f64 	%fd6, [%r12];
	add.f64 	%fd7, %fd5, %fd6;
	st.shared.f64 	[%r12], %fd7;
	barrier.sync 	0;
	ld.shared.f64 	%fd8, [%r12+32];
	ld.shared.f64 	%fd9, [%r12];
	add.f64 	%fd10, %fd8, %fd9;
	st.shared.f64 	[%r12], %fd10;
	barrier.sync 	0;
	ld.shared.f64 	%fd11, [%r12+16];
	ld.shared.f64 	%fd12, [%r12];
	add.f64 	%fd13, %fd11, %fd12;
	st.shared.f64 	[%r12], %fd13;
	barrier.sync 	0;
	ld.shared.f64 	%fd14, [%r12+8];
	ld.shared.f64 	%fd15, [%r12];
	add.f64 	%fd16, %fd14, %fd15;
	st.shared.f64 	[%r12], %fd16;
	barrier.sync 	0;
	// begin inline asm
	mov.u32 %r2, %clock;
	// end inline asm
	st.global.u32 	[%rd4], %r1;
	st.global.u32 	[%rd4+4], %r2;
	setp.ne.s32 	%p1, %r9, 0;
	@%p1 bra 	$L__BB0_2;
	cvta.to.global.u64 	%rd9, %rd1;
	ld.shared.f64 	%fd17, [_ZZ17reduceBlock_BLOCKPdS_PjE5sdata];
	st.global.f64 	[%rd9], %fd17;
$L__BB0_2:
	ret;

}
	// .globl	_Z16reduceBlock_TILEPdS_Pj
.visible .entry _Z16reduceBlock_TILEPdS_Pj(
	.param .u64 .ptr .align 1 _Z16reduceBlock_TILEPdS_Pj_param_0,
	.param .u64 .ptr .align 1 _Z16reduceBlock_TILEPdS_Pj_param_1,
	.param .u64 .ptr .align 1 _Z16reduceBlock_TILEPdS_Pj_param_2
)
{
	.reg .pred 	%p<2>;
	.reg .b32 	%r<51>;
	.reg .b64 	%rd<10>;
	.reg .b64 	%fd<18>;
	// demoted variable
	.shared .align 8 .b8 _ZZ16reduceBlock_TILEPdS_PjE5sdata[512];
	ld.param.u64 	%rd2, [_Z16reduceBlock_TILEPdS_Pj_param_0];
	ld.param.u64 	%rd1, [_Z16reduceBlock_TILEPdS_Pj_param_1];
	ld.param.u64 	%rd3, [_Z16reduceBlock_TILEPdS_Pj_param_2];
	cvta.to.global.u64 	%rd4, %rd3;
	cvta.to.global.u64 	%rd5, %rd2;
	mov.u32 	%r4, %tid.x;
	mov.u32 	%r5, %tid.y;
	mov.u32 	%r6, %tid.z;
	mov.u32 	%r7, %ntid.x;
	mov.u32 	%r8, %ntid.y;
	mad.lo.s32 	%r9, %r6, %r8, %r5;
	mad.lo.s32 	%r10, %r9, %r7, %r4;
	mul.wide.u32 	%rd6, %r10, 8;
	add.s64 	%rd7, %rd5, %rd6;
	ld.global.f64 	%fd1, [%rd7];
	shl.b32 	%r11, %r10, 3;
	mov.u32 	%r12, _ZZ16reduceBlock_TILEPdS_PjE5sdata;
	add.s32 	%r13, %r12, %r11;
	st.shared.f64 	[%r13], %fd1;
	mov.b64 	%rd8, 0;
	st.shared.u64 	[%r13+256], %rd8;
	// begin inline asm
	mov.u32 %r1, %clock;
	// end inline asm
	ld.shared.f64 	%fd2, [%r13+128];
	ld.shared.f64 	%fd3, [%r13];
	add.f64 	%fd4, %fd2, %fd3;
	st.shared.f64 	[%r13], %fd4;
	and.b32  	%r14, %r10, 1073741792;
	mul.lo.s32 	%r15, %r7, %r8;
	mov.u32 	%r16, %ntid.z;
	mul.lo.s32 	%r17, %r15, %r16;
	sub.s32 	%r18, %r17, %r14;
	// begin inline asm
	mov.u32 %r2, %laneid;
	// end inline asm
	max.u32 	%r19, %r18, 32;
	sub.s32 	%r20, %r19, %r18;
	mov.b32 	%r21, -1;
	shr.u32 	%r22, %r21, %r20;
	bar.warp.sync 	%r22;
	ld.shared.f64 	%fd5, [%r13+64];
	ld.shared.f64 	%fd6, [%r13];
	add.f64 	%fd7, %fd5, %fd6;
	st.shared.f64 	[%r13], %fd7;
	and.b32  	%r23, %r10, 1073741808;
	sub.s32 	%r24, %r17, %r23;
	min.u32 	%r25, %r24, 16;
	sub.s32 	%r26, 32, %r25;
	shr.u32 	%r27, %r21, %r26;
	and.b32  	%r28, %r2, -16;
	shl.b32 	%r29, %r27, %r28;
	bar.warp.sync 	%r29;
	ld.shared.f64 	%fd8, [%r13+32];
	ld.shared.f64 	%fd9, [%r13];
	add.f64 	%fd10, %fd8, %fd9;
	st.shared.f64 	[%r13], %fd10;
	and.b32  	%r30, %r10, 1073741816;
	sub.s32 	%r31, %r17, %r30;
	min.u32 	%r32, %r31, 8;
	sub.s32 	%r33, 32, %r32;
	shr.u32 	%r34, %r21, %r33;
	and.b32  	%r35, %r2, -8;
	shl.b32 	%r36, %r34, %r35;
	bar.warp.sync 	%r36;
	ld.shared.f64 	%fd11, [%r13+16];
	ld.shared.f64 	%fd12, [%r13];
	add.f64 	%fd13, %fd11, %fd12;
	st.shared.f64 	[%r13], %fd13;
	and.b32  	%r37, %r10, 1073741820;
	sub.s32 	%r38, %r17, %r37;
	min.u32 	%r39, %r38, 4;
	sub.s32 	%r40, 32, %r39;
	shr.u32 	%r41, %r21, %r40;
	and.b32  	%r42, %r2, -4;
	shl.b32 	%r43, %r41, %r42;
	bar.warp.sync 	%r43;
	ld.shared.f64 	%fd14, [%r13+8];
	ld.shared.f64 	%fd15, [%r13];
	add.f64 	%fd16, %fd14, %fd15;
	st.shared.f64 	[%r13], %fd16;
	and.b32  	%r44, %r10, 1073741822;
	sub.s32 	%r45, %r17, %r44;
	min.u32 	%r46, %r45, 2;
	sub.s32 	%r47, 32, %r46;
	shr.u32 	%r48, %r21, %r47;
	and.b32  	%r49, %r2, -2;
	shl.b32 	%r50, %r48, %r49;
	bar.warp.sync 	%r50;
	// begin inline asm
	mov.u32 %r3, %clock;
	// end inline asm
	st.global.u32 	[%rd4], %r1;
	st.global.u32 	[%rd4+4], %r3;
	setp.ne.s32 	%p1, %r10, 0;
	@%p1 bra 	$L__BB1_2;
	cvta.to.global.u64 	%rd9, %rd1;
	ld.shared.f64 	%fd17, [_ZZ16reduceBlock_TILEPdS_PjE5sdata];
	st.global.f64 	[%rd9], %fd17;
$L__BB1_2:
	ret;

}
	// .globl	_Z17reduceBlock_TILEWPdS_Pj
.visible .entry _Z17reduceBlock_TILEWPdS_Pj(
	.param .u64 .ptr .align 1 _Z17reduceBlock_TILEWPdS_Pj_param_0,
	.param .u64 .ptr .align 1 _Z17reduceBlock_TILEWPdS_Pj_param_1,
	.param .u64 .ptr .align 1 _Z17reduceBlock_TILEWPdS_Pj_param_2
)
{
	.reg .pred 	%p<2>;
	.reg .b32 	%r<13>;
	.reg .b64 	%rd<10>;
	.reg .b64 	%fd<18>;
	// demoted variable
	.shared .align 8 .b8 _ZZ17reduceBlock_TILEWPdS_PjE5sdata[512];
	ld.param.u64 	%rd2, [_Z17reduceBlock_TILEWPdS_Pj_param_0];
	ld.param.u64 	%rd1, [_Z17reduceBlock_TILEWPdS_Pj_param_1];
	ld.param.u64 	%rd3, [_Z17reduceBlock_TILEWPdS_Pj_param_2];
	cvta.to.global.u64 	%rd4, %rd3;
	cvta.to.global.u64 	%rd5, %rd2;
	mov.u32 	%r3, %tid.x;
	mov.u32 	%r4, %tid.y;
	mov.u32 	%r5, %tid.z;
	mov.u32 	%r6, %ntid.x;
	mov.u32 	%r7, %ntid.y;
	mad.lo.s32 	%r8, %r5, %r7, %r4;
	mad.lo.s32 	%r9, %r8, %r6, %r3;
	mul.wide.u32 	%rd6, %r9, 8;
	add.s64 	%rd7, %rd5, %rd6;
	ld.global.f64 	%fd1, [%rd7];
	shl.b32 	%r10, %r9, 3;
	mov.u32 	%r11, _ZZ17reduceBlock_TILEWPdS_PjE5sdata;
	add.s32 	%r12, %r11, %r10;
	st.shared.f64 	[%r12], %fd1;
	mov.b64 	%rd8, 0;
	st.shared.u64 	[%r12+256], %rd8;
	// begin inline asm
	mov.u32 %r1, %clock;
	// end inline asm
	ld.shared.f64 	%fd2, [%r12+128];
	ld.shared.f64 	%fd3, [%r12];
	add.f64 	%fd4, %fd2, %fd3;
	st.shared.f64 	[%r12], %fd4;
	bar.warp.sync 	-1;
	ld.shared.f64 	%fd5, [%r12+64];
	ld.shared.f64 	%fd6, [%r12];
	add.f64 	%fd7, %fd5, %fd6;
	st.shared.f64 	[%r12], %fd7;
	bar.warp.sync 	-1;
	ld.shared.f64 	%fd8, [%r12+32];
	ld.shared.f64 	%fd9, [%r12];
	add.f64 	%fd10, %fd8, %fd9;
	st.shared.f64 	[%r12], %fd10;
	bar.warp.sync 	-1;
	ld.shared.f64 	%fd11, [%r12+16];
	ld.shared.f64 	%fd12, [%r12];
	add.f64 	%fd13, %fd11, %fd12;
	st.shared.f64 	[%r12], %fd13;
	bar.warp.sync 	-1;
	ld.shared.f64 	%fd14, [%r12+8];
	ld.shared.f64 	%fd15, [%r12];
	add.f64 	%fd16, %fd14, %fd15;
	st.shared.f64 	[%r12], %fd16;
	bar.warp.sync 	-1;
	// begin inline asm
	mov.u32 %r2, %clock;
	// end inline asm
	st.global.u32 	[%rd4], %r1;
	st.global.u32 	[%rd4+4], %r2;
	setp.ne.s32 	%p1, %r9, 0;
	@%p1 bra 	$L__BB2_2;
	cvta.to.global.u64 	%rd9, %rd1;
	ld.shared.f64 	%fd17, [_ZZ17reduceBlock_TILEWPdS_PjE5sdata];
	st.global.f64 	[%rd9], %fd17;
$L__BB2_2:
	ret;

}
	// .globl	_Z19reduceBlock_SHUFFLEPdS_Pj
.visible .entry _Z19reduceBlock_SHUFFLEPdS_Pj(
	.param .u64 .ptr .align 1 _Z19reduceBlock_SHUFFLEPdS_Pj_param_0,
	.param .u64 .ptr .align 1 _Z19reduceBlock_SHUFFLEPdS_Pj_param_1,
	.param .u64 .ptr .align 1 _Z19reduceBlock_SHUFFLEPdS_Pj_param_2
)
{
	.reg .pred 	%p<13>;
	.reg .b32 	%r<35>;
	.reg .b64 	%rd<10>;
	.reg .b64 	%fd<13>;
	// demoted variable
	.shared .align 8 .b8 _ZZ19reduceBlock_SHUFFLEPdS_PjE5sdata[512];
	ld.param.u64 	%rd3, [_Z19reduceBlock_SHUFFLEPdS_Pj_param_0];
	ld.param.u64 	%rd1, [_Z19reduceBlock_SHUFFLEPdS_Pj_param_1];
	ld.param.u64 	%rd2, [_Z19reduceBlock_SHUFFLEPdS_Pj_param_2];
	cvta.to.global.u64 	%rd4, %rd3;
	mov.u32 	%r26, %tid.x;
	mov.u32 	%r27, %tid.y;
	mov.u32 	%r28, %tid.z;
	mov.u32 	%r29, %ntid.x;
	mov.u32 	%r30, %ntid.y;
	mad.lo.s32 	%r31, %r28, %r30, %r27;
	mad.lo.s32 	%r1, %r31, %r29, %r26;
	mul.wide.u32 	%rd5, %r1, 8;
	add.s64 	%rd6, %rd4, %rd5;
	ld.global.f64 	%fd2, [%rd6];
	shl.b32 	%r32, %r1, 3;
	mov.u32 	%r33, _ZZ19reduceBlock_SHUFFLEPdS_PjE5sdata;
	add.s32 	%r34, %r33, %r32;
	st.shared.f64 	[%r34], %fd2;
	mov.b64 	%rd7, 0;
	st.shared.u64 	[%r34+256], %rd7;
	// begin inline asm
	mov.u32 %r4, %clock;
	// end inline asm
	// begin inline asm
	mov.b64 {%r5,%r6}, %fd2;
	// end inline asm
	shfl.sync.down.b32	%r8|%p1, %r6, 16, 31, -1;
	shfl.sync.down.b32	%r7|%p2, %r5, 16, 31, -1;
	// begin inline asm
	mov.b64 %fd3, {%r7,%r8};
	// end inline asm
	add.f64 	%fd4, %fd2, %fd3;
	// begin inline asm
	mov.b64 {%r9,%r10}, %fd4;
	// end inline asm
	shfl.sync.down.b32	%r12|%p3, %r10, 8, 31, -1;
	shfl.sync.down.b32	%r11|%p4, %r9, 8, 31, -1;
	// begin inline asm
	mov.b64 %fd5, {%r11,%r12};
	// end inline asm
	add.f64 	%fd6, %fd4, %fd5;
	// begin inline asm
	mov.b64 {%r13,%r14}, %fd6;
	// end inline asm
	shfl.sync.down.b32	%r16|%p5, %r14, 4, 31, -1;
	shfl.sync.down.b32	%r15|%p6, %r13, 4, 31, -1;
	// begin inline asm
	mov.b64 %fd7, {%r15,%r16};
	// end inline asm
	add.f64 	%fd8, %fd6, %fd7;
	// begin inline asm
	mov.b64 {%r17,%r18}, %fd8;
	// end inline asm
	shfl.sync.down.b32	%r20|%p7, %r18, 2, 31, -1;
	shfl.sync.down.b32	%r19|%p8, %r17, 2, 31, -1;
	// begin inline asm
	mov.b64 %fd9, {%r19,%r20};
	// end inline asm
	add.f64 	%fd10, %fd8, %fd9;
	// begin inline asm
	mov.b64 {%r21,%r22}, %fd10;
	// end inline asm
	shfl.sync.down.b32	%r24|%p9, %r22, 1, 31, -1;
	shfl.sync.down.b32	%r23|%p10, %r21, 1, 31, -1;
	// begin inline asm
	mov.b64 %fd11, {%r23,%r24};
	// end inline asm
	add.f64 	%fd1, %fd10, %fd11;
	// begin inline asm
	mov.u32 %r25, %clock;
	// end inline asm
	setp.ne.s32 	%p11, %r1, 0;
	@%p11 bra 	$L__BB3_2;
	st.shared.f64 	[_ZZ19reduceBlock_SHUFFLEPdS_PjE5sdata], %fd1;
$L__BB3_2:
	cvta.to.global.u64 	%rd8, %rd2;
	setp.ne.s32 	%p12, %r1, 0;
	st.global.u32 	[%rd8], %r4;
	st.global.u32 	[%rd8+4], %r25;
	@%p12 bra 	$L__BB3_4;
	ld.shared.f64 	%fd12, [_ZZ19reduceBlock_SHUFFLEPdS_PjE5sdata];
	cvta.to.global.u64 	%rd9, %rd1;
	st.global.f64 	[%rd9], %fd12;
$L__BB3_4:
	ret;

}
	// .globl	_Z15reduceBlock_COAPdS_Pj
.visible .entry _Z15reduceBlock_COAPdS_Pj(
	.param .u64 .ptr .align 1 _Z15reduceBlock_COAPdS_Pj_param_0,
	.param .u64 .ptr .align 1 _Z15reduceBlock_COAPdS_Pj_param_1,
	.param .u64 .ptr .align 1 _Z15reduceBlock_COAPdS_Pj_param_2
)
{
	.reg .pred 	%p<15>;
	.reg .b32 	%r<19>;
	.reg .b64 	%rd<10>;
	.reg .b64 	%fd<18>;
	// demoted variable
	.shared .align 8 .b8 _ZZ15reduceBlock_COAPdS_PjE5sdata[512];
	ld.param.u64 	%rd3, [_Z15reduceBlock_COAPdS_Pj_param_0];
	ld.param.u64 	%rd1, [_Z15reduceBlock_COAPdS_Pj_param_1];
	ld.param.u64 	%rd2, [_Z15reduceBlock_COAPdS_Pj_param_2];
	cvta.to.global.u64 	%rd4, %rd3;
	mov.u32 	%r5, %tid.x;
	mov.u32 	%r6, %tid.y;
	mov.u32 	%r7, %tid.z;
	mov.u32 	%r8, %ntid.x;
	mov.u32 	%r9, %ntid.y;
	mad.lo.s32 	%r10, %r7, %r9, %r6;
	mad.lo.s32 	%r1, %r10, %r8, %r5;
	mul.wide.u32 	%rd5, %r1, 8;
	add.s64 	%rd6, %rd4, %rd5;
	ld.global.f64 	%fd1, [%rd6];
	shl.b32 	%r11, %r1, 3;
	mov.u32 	%r12, _ZZ15reduceBlock_COAPdS_PjE5sdata;
	add.s32 	%r2, %r12, %r11;
	st.shared.f64 	[%r2], %fd1;
	mov.b64 	%rd7, 0;
	st.shared.u64 	[%r2+256], %rd7;
	// begin inline asm
	mov.u32 %r4, %clock;
	// end inline asm
	setp.gt.u32 	%p3, %r1, 15;
	mov.pred 	%p14, 0;
	@%p3 bra 	$L__BB4_6;
	ld.shared.f64 	%fd2, [%r2+128];
	ld.shared.f64 	%fd3, [%r2];
	add.f64 	%fd4, %fd2, %fd3;
	st.shared.f64 	[%r2], %fd4;
	// begin inline asm
	activemask.b32 %r13;
	// end inline asm
	bar.warp.sync 	%r13;
	setp.gt.u32 	%p5, %r1, 7;
	@%p5 bra 	$L__BB4_6;
	ld.shared.f64 	%fd5, [%r2+64];
	ld.shared.f64 	%fd6, [%r2];
	add.f64 	%fd7, %fd5, %fd6;
	st.shared.f64 	[%r2], %fd7;
	// begin inline asm
	activemask.b32 %r14;
	// end inline asm
	bar.warp.sync 	%r14;
	setp.gt.u32 	%p7, %r1, 3;
	@%p7 bra 	$L__BB4_6;
	ld.shared.f64 	%fd8, [%r2+32];
	ld.shared.f64 	%fd9, [%r2];
	add.f64 	%fd10, %fd8, %fd9;
	st.shared.f64 	[%r2], %fd10;
	// begin inline asm
	activemask.b32 %r15;
	// end inline asm
	bar.warp.sync 	%r15;
	setp.gt.u32 	%p9, %r1, 1;
	@%p9 bra 	$L__BB4_6;
	ld.shared.f64 	%fd11, [%r2+16];
	ld.shared.f64 	%fd12, [%r2];
	add.f64 	%fd13, %fd11, %fd12;
	st.shared.f64 	[%r2], %fd13;
	// begin inline asm
	activemask.b32 %r16;
	// end inline asm
	bar.warp.sync 	%r16;
	setp.ne.s32 	%p11, %r1, 0;
	@%p11 bra 	$L__BB4_6;
	ld.shared.f64 	%fd14, [_ZZ15reduceBlock_COAPdS_PjE5sdata+8];
	ld.shared.f64 	%fd15, [_ZZ15reduceBlock_COAPdS_PjE5sdata];
	add.f64 	%fd16, %fd14, %fd15;
	st.shared.f64 	[_ZZ15reduceBlock_COAPdS_PjE5sdata], %fd16;
	// begin inline asm
	activemask.b32 %r17;
	// end inline asm
	bar.warp.sync 	%r17;
	mov.pred 	%p14, -1;
$L__BB4_6:
	cvta.to.global.u64 	%rd8, %rd2;
	// begin inline asm
	mov.u32 %r18, %clock;
	// end inline asm
	st.global.u32 	[%rd8], %r4;
	st.global.u32 	[%rd8+4], %r18;
	not.pred 	%p13, %p14;
	@%p13 bra 	$L__BB4_8;
	ld.shared.f64 	%fd17, [_ZZ15reduceBlock_COAPdS_PjE5sdata];
	cvta.to.global.u64 	%rd9, %rd1;
	st.global.f64 	[%rd9], %fd17;
$L__BB4_8:
	ret;

}
	// .globl	_Z16reduceBlock_COAWPdS_Pj
.visible .entry _Z16reduceBlock_COAWPdS_Pj(
	.param .u64 .ptr .align 1 _Z16reduceBlock_COAWPdS_Pj_param_0,
	.param .u64 .ptr .align 1 _Z16reduceBlock_COAWPdS_Pj_param_1,
	.param .u64 .ptr .align 1 _Z16reduceBlock_COAWPdS_Pj_param_2
)
{
	.reg .pred 	%p<2>;
	.reg .b32 	%r<14>;
	.reg .b64 	%rd<10>;
	.reg .b64 	%fd<18>;
	// demoted variable
	.shared .align 8 .b8 _ZZ16reduceBlock_COAWPdS_PjE5sdata[512];
	ld.param.u64 	%rd2, [_Z16reduceBlock_COAWPdS_Pj_param_0];
	ld.param.u64 	%rd1, [_Z16reduceBlock_COAWPdS_Pj_param_1];
	ld.param.u64 	%rd3, [_Z16reduceBlock_COAWPdS_Pj_param_2];
	cvta.to.global.u64 	%rd4, %rd3;
	cvta.to.global.u64 	%rd5, %rd2;
	mov.u32 	%r4, %tid.x;
	mov.u32 	%r5, %tid.y;
	mov.u32 	%r6, %tid.z;
	mov.u32 	%r7, %ntid.x;
	mov.u32 	%r8, %ntid.y;
	mad.lo.s32 	%r9, %r6, %r8, %r5;
	mad.lo.s32 	%r10, %r9, %r7, %r4;
	mul.wide.u32 	%rd6, %r10, 8;
	add.s64 	%rd7, %rd5, %rd6;
	ld.global.f64 	%fd1, [%rd7];
	shl.b32 	%r11, %r10, 3;
	mov.u32 	%r12, _ZZ16reduceBlock_COAWPdS_PjE5sdata;
	add.s32 	%r13, %r12, %r11;
	st.shared.f64 	[%r13], %fd1;
	mov.b64 	%rd8, 0;
	st.shared.u64 	[%r13+256], %rd8;
	// begin inline asm
	activemask.b32 %r1;
	// end inline asm
	// begin inline asm
	mov.u32 %r2, %clock;
	// end inline asm
	ld.shared.f64 	%fd2, [%r13+128];
	ld.shared.f64 	%fd3, [%r13];
	add.f64 	%fd4, %fd2, %fd3;
	st.shared.f64 	[%r13], %fd4;
	bar.warp.sync 	%r1;
	ld.shared.f64 	%fd5, [%r13+64];
	ld.shared.f64 	%fd6, [%r13];
	add.f64 	%fd7, %fd5, %fd6;
	st.shared.f64 	[%r13], %fd7;
	bar.warp.sync 	%r1;
	ld.shared.f64 	%fd8, [%r13+32];
	ld.shared.f64 	%fd9, [%r13];
	add.f64 	%fd10, %fd8, %fd9;
	st.shared.f64 	[%r13], %fd10;
	bar.warp.sync 	%r1;
	ld.shared.f64 	%fd11, [%r13+16];
	ld.shared.f64 	%fd12, [%r13];
	add.f64 	%fd13, %fd11, %fd12;
	st.shared.f64 	[%r13], %fd13;
	bar.warp.sync 	%r1;
	ld.shared.f64 	%fd14, [%r13+8];
	ld.shared.f64 	%fd15, [%r13];
	add.f64 	%fd16, %fd14, %fd15;
	st.shared.f64 	[%r13], %fd16;
	bar.warp.sync 	%r1;
	// begin inline asm
	mov.u32 %r3, %clock;
	// end inline asm
	st.global.u32 	[%rd4], %r2;
	st.global.u32 	[%rd4+4], %r3;
	setp.ne.s32 	%p1, %r10, 0;
	@%p1 bra 	$L__BB5_2;
	cvta.to.global.u64 	%rd9, %rd1;
	ld.shared.f64 	%fd17, [_ZZ16reduceBlock_COAWPdS_PjE5sdata];
	st.global.f64 	[%rd9], %fd17;
$L__BB5_2:
	ret;

}
	// .globl	_Z23reduceBlock_COA_SHUFFLEPdS_Pj
.visible .entry _Z23reduceBlock_COA_SHUFFLEPdS_Pj(
	.param .u64 .ptr .align 1 _Z23reduceBlock_COA_SHUFFLEPdS_Pj_param_0,
	.param .u64 .ptr .align 1 _Z23reduceBlock_COA_SHUFFLEPdS_Pj_param_1,
	.param .u64 .ptr .align 1 _Z23reduceBlock_COA_SHUFFLEPdS_Pj_param_2
)
{
	.reg .pred 	%p<29>;
	.reg .b32 	%r<68>;
	.reg .b64 	%rd<10>;
	.reg .b64 	%fd<32>;
	// demoted variable
	.shared .align 8 .b8 _ZZ23reduceBlock_COA_SHUFFLEPdS_PjE5sdata[512];
	ld.param.u64 	%rd3, [_Z23reduceBlock_COA_SHUFFLEPdS_Pj_param_0];
	ld.param.u64 	%rd1, [_Z23reduceBlock_COA_SHUFFLEPdS_Pj_param_1];
	ld.param.u64 	%rd2, [_Z23reduceBlock_COA_SHUFFLEPdS_Pj_param_2];
	cvta.to.global.u64 	%rd4, %rd3;
	mov.u32 	%r7, %tid.x;
	mov.u32 	%r8, %tid.y;
	mov.u32 	%r9, %tid.z;
	mov.u32 	%r10, %ntid.x;
	mov.u32 	%r11, %ntid.y;
	mad.lo.s32 	%r12, %r9, %r11, %r8;
	mad.lo.s32 	%r1, %r12, %r10, %r7;
	mul.wide.u32 	%rd5, %r1, 8;
	add.s64 	%rd6, %rd4, %rd5;
	ld.global.f64 	%fd1, [%rd6];
	shl.b32 	%r13, %r1, 3;
	mov.u32 	%r14, _ZZ23reduceBlock_COA_SHUFFLEPdS_PjE5sdata;
	add.s32 	%r15, %r14, %r13;
	st.shared.f64 	[%r15], %fd1;
	mov.b64 	%rd7, 0;
	st.shared.u64 	[%r15+256], %rd7;
	// begin inline asm
	activemask.b32 %r5;
	// end inline asm
	// begin inline asm
	mov.u32 %r6, %clock;
	// end inline asm
	setp.eq.s32 	%p1, %r5, -1;
	@%p1 bra 	$L__BB6_2;
	// begin inline asm
	mov.u32 %r16, %laneid;
	// end inline asm
	fns.b32 	%r37, %r5, %r16, 17;
	setp.gt.u32 	%p2, %r37, 31;
	selp.b32 	%r38, %r16, %r37, %p2;
	// begin inline asm
	mov.b64 {%r17,%r18}, %fd1;
	// end inline asm
	shfl.sync.idx.b32	%r20|%p3, %r18, %r38, 31, %r5;
	shfl.sync.idx.b32	%r19|%p4, %r17, %r38, 31, %r5;
	// begin inline asm
	mov.b64 %fd10, {%r19,%r20};
	// end inline asm
	add.f64 	%fd11, %fd1, %fd10;
	fns.b32 	%r39, %r5, %r16, 9;
	setp.gt.u32 	%p5, %r39, 31;
	selp.b32 	%r40, %r16, %r39, %p5;
	// begin inline asm
	mov.b64 {%r21,%r22}, %fd11;
	// end inline asm
	shfl.sync.idx.b32	%r24|%p6, %r22, %r40, 31, %r5;
	shfl.sync.idx.b32	%r23|%p7, %r21, %r40, 31, %r5;
	// begin inline asm
	mov.b64 %fd12, {%r23,%r24};
	// end inline asm
	add.f64 	%fd13, %fd11, %fd12;
	fns.b32 	%r41, %r5, %r16, 5;
	setp.gt.u32 	%p8, %r41, 31;
	selp.b32 	%r42, %r16, %r41, %p8;
	// begin inline asm
	mov.b64 {%r25,%r26}, %fd13;
	// end inline asm
	shfl.sync.idx.b32	%r28|%p9, %r26, %r42, 31, %r5;
	shfl.sync.idx.b32	%r27|%p10, %r25, %r42, 31, %r5;
	// begin inline asm
	mov.b64 %fd14, {%r27,%r28};
	// end inline asm
	add.f64 	%fd15, %fd13, %fd14;
	fns.b32 	%r43, %r5, %r16, 3;
	setp.gt.u32 	%p11, %r43, 31;
	selp.b32 	%r44, %r16, %r43, %p11;
	// begin inline asm
	mov.b64 {%r29,%r30}, %fd15;
	// end inline asm
	shfl.sync.idx.b32	%r32|%p12, %r30, %r44, 31, %r5;
	shfl.sync.idx.b32	%r31|%p13, %r29, %r44, 31, %r5;
	// begin inline asm
	mov.b64 %fd16, {%r31,%r32};
	// end inline asm
	add.f64 	%fd30, %fd15, %fd16;
	fns.b32 	%r45, %r5, %r16, 2;
	setp.gt.u32 	%p14, %r45, 31;
	selp.b32 	%r46, %r16, %r45, %p14;
	// begin inline asm
	mov.b64 {%r33,%r34}, %fd30;
	// end inline asm
	shfl.sync.idx.b32	%r36|%p15, %r34, %r46, 31, %r5;
	shfl.sync.idx.b32	%r35|%p16, %r33, %r46, 31, %r5;
	// begin inline asm
	mov.b64 %fd31, {%r35,%r36};
	// end inline asm
	bra.uni 	$L__BB6_3;
$L__BB6_2:
	// begin inline asm
	mov.b64 {%r47,%r48}, %fd1;
	// end inline asm
	shfl.sync.down.b32	%r50|%p17, %r48, 16, 31, -1;
	shfl.sync.down.b32	%r49|%p18, %r47, 16, 31, -1;
	// begin inline asm
	mov.b64 %fd20, {%r49,%r50};
	// end inline asm
	add.f64 	%fd21, %fd1, %fd20;
	// begin inline asm
	mov.b64 {%r51,%r52}, %fd21;
	// end inline asm
	shfl.sync.down.b32	%r54|%p19, %r52, 8, 31, -1;
	shfl.sync.down.b32	%r53|%p20, %r51, 8, 31, -1;
	// begin inline asm
	mov.b64 %fd22, {%r53,%r54};
	// end inline asm
	add.f64 	%fd23, %fd21, %fd22;
	// begin inline asm
	mov.b64 {%r55,%r56}, %fd23;
	// end inline asm
	shfl.sync.down.b32	%r58|%p21, %r56, 4, 31, -1;
	shfl.sync.down.b32	%r57|%p22, %r55, 4, 31, -1;
	// begin inline asm
	mov.b64 %fd24, {%r57,%r58};
	// end inline asm
	add.f64 	%fd25, %fd23, %fd24;
	// begin inline asm
	mov.b64 {%r59,%r60}, %fd25;
	// end inline asm
	shfl.sync.down.b32	%r62|%p23, %r60, 2, 31, -1;
	shfl.sync.down.b32	%r61|%p24, %r59, 2, 31, -1;
	// begin inline asm
	mov.b64 %fd26, {%r61,%r62};
	// end inline asm
	add.f64 	%fd30, %fd25, %fd26;
	// begin inline asm
	mov.b64 {%r63,%r64}, %fd30;
	// end inline asm
	shfl.sync.down.b32	%r66|%p25, %r64, 1, 31, -1;
	shfl.sync.down.b32	%r65|%p26, %r63, 1, 31, -1;
	// begin inline asm
	mov.b64 %fd31, {%r65,%r66};
	// end inline asm
$L__BB6_3:
	add.f64 	%fd8, %fd30, %fd31;
	// begin inline asm
	mov.u32 %r67, %clock;
	// end inline asm
	setp.ne.s32 	%p27, %r1, 0;
	@%p27 bra 	$L__BB6_5;
	st.shared.f64 	[_ZZ23reduceBlock_COA_SHUFFLEPdS_PjE5sdata], %fd8;
$L__BB6_5:
	cvta.to.global.u64 	%rd8, %rd2;
	setp.ne.s32 	%p28, %r1, 0;
	st.global.u32 	[%rd8], %r6;
	st.global.u32 	[%rd8+4], %r67;
	@%p28 bra 	$L__BB6_7;
	ld.shared.f64 	%fd29, [_ZZ23reduceBlock_COA_SHUFFLEPdS_PjE5sdata];
	cvta.to.global.u64 	%rd9, %rd1;
	st.global.f64 	[%rd9], %fd29;
$L__BB6_7:
	ret;

}
	// .globl	_Z18reduceBlock_NOSYNCPdS_Pj
.visible .entry _Z18reduceBlock_NOSYNCPdS_Pj(
	.param .u64 .ptr .align 1 _Z18reduceBlock_NOSYNCPdS_Pj_param_0,
	.param .u64 .ptr .align 1 _Z18reduceBlock_NOSYNCPdS_Pj_param_1,
	.param .u64 .ptr .align 1 _Z18reduceBlock_NOSYNCPdS_Pj_param_2
)
{
	.reg .pred 	%p<2>;
	.reg .b32 	%r<13>;
	.reg .b64 	%rd<10>;
	.reg .b64 	%fd<18>;
	// demoted variable
	.shared .align 8 .b8 _ZZ18reduceBlock_NOSYNCPdS_PjE5sdata[512];
	ld.param.u64 	%rd2, [_Z18reduceBlock_NOSYNCPdS_Pj_param_0];
	ld.param.u64 	%rd1, [_Z18reduceBlock_NOSYNCPdS_Pj_param_1];
	ld.param.u64 	%rd3, [_Z18reduceBlock_NOSYNCPdS_Pj_param_2];
	cvta.to.global.u64 	%rd4, %rd3;
	cvta.to.global.u64 	%rd5, %rd2;
	mov.u32 	%r3, %tid.x;
	mov.u32 	%r4, %tid.y;
	mov.u32 	%r5, %tid.z;
	mov.u32 	%r6, %ntid.x;
	mov.u32 	%r7, %ntid.y;
	mad.lo.s32 	%r8, %r5, %r7, %r4;
	mad.lo.s32 	%r9, %r8, %r6, %r3;
	mul.wide.u32 	%rd6, %r9, 8;
	add.s64 	%rd7, %rd5, %rd6;
	ld.global.f64 	%fd1, [%rd7];
	shl.b32 	%r10, %r9, 3;
	mov.u32 	%r11, _ZZ18reduceBlock_NOSYNCPdS_PjE5sdata;
	add.s32 	%r12, %r11, %r10;
	st.volatile.shared.f64 	[%r12], %fd1;
	mov.b64 	%rd8, 0;
	st.volatile.shared.u64 	[%r12+256], %rd8;
	// begin inline asm
	mov.u32 %r1, %clock;
	// end inline asm
	ld.volatile.shared.f64 	%fd2, [%r12+128];
	ld.volatile.shared.f64 	%fd3, [%r12];
	add.f64 	%fd4, %fd2, %fd3;
	st.volatile.shared.f64 	[%r12], %fd4;
	ld.volatile.shared.f64 	%fd5, [%r12+64];
	ld.volatile.shared.f64 	%fd6, [%r12];
	add.f64 	%fd7, %fd5, %fd6;
	st.volatile.shared.f64 	[%r12], %fd7;
	ld.volatile.shared.f64 	%fd8, [%r12+32];
	ld.volatile.shared.f64 	%fd9, [%r12];
	add.f64 	%fd10, %fd8, %fd9;
	st.volatile.shared.f64 	[%r12], %fd10;
	ld.volatile.shared.f64 	%fd11, [%r12+16];
	ld.volatile.shared.f64 	%fd12, [%r12];
	add.f64 	%fd13, %fd11, %fd12;
	st.volatile.shared.f64 	[%r12], %fd13;
	ld.volatile.shared.f64 	%fd14, [%r12+8];
	ld.volatile.shared.f64 	%fd15, [%r12];
	add.f64 	%fd16, %fd14, %fd15;
	st.volatile.shared.f64 	[%r12], %fd16;
	// begin inline asm
	mov.u32 %r2, %clock;
	// end inline asm
	st.global.u32 	[%rd4], %r1;
	st.global.u32 	[%rd4+4], %r2;
	setp.ne.s32 	%p1, %r9, 0;
	@%p1 bra 	$L__BB7_2;
	cvta.to.global.u64 	%rd9, %rd1;
	ld.volatile.shared.f64 	%fd17, [_ZZ18reduceBlock_NOSYNCPdS_PjE5sdata];
	st.global.f64 	[%rd9], %fd17;
$L__BB7_2:
	ret;

}
	// .globl	_Z18reduceBlock_SERIALPdS_Pj
.visible .entry _Z18reduceBlock_SERIALPdS_Pj(
	.param .u64 .ptr .align 1 _Z18reduceBlock_SERIALPdS_Pj_param_0,
	.param .u64 .ptr .align 1 _Z18reduceBlock_SERIALPdS_Pj_param_1,
	.param .u64 .ptr .align 1 _Z18reduceBlock_SERIALPdS_Pj_param_2
)
{
	.reg .pred 	%p<2>;
	.reg .b32 	%r<13>;
	.reg .b64 	%rd<10>;
	.reg .b64 	%fd<67>;
	// demoted variable
	.shared .align 8 .b8 _ZZ18reduceBlock_SERIALPdS_PjE5sdata[512];
	ld.param.u64 	%rd2, [_Z18reduceBlock_SERIALPdS_Pj_param_0];
	ld.param.u64 	%rd1, [_Z18reduceBlock_SERIALPdS_Pj_param_1];
	ld.param.u64 	%rd3, [_Z18reduceBlock_SERIALPdS_Pj_param_2];
	cvta.to.global.u64 	%rd4, %rd3;
	cvta.to.global.u64 	%rd5, %rd2;
	mov.u32 	%r3, %tid.x;
	mov.u32 	%r4, %tid.y;
	mov.u32 	%r5, %tid.z;
	mov.u32 	%r6, %ntid.x;
	mov.u32 	%r7, %ntid.y;
	mad.lo.s32 	%r8, %r5, %r7, %r4;
	mad.lo.s32 	%r9, %r8, %r6, %r3;
	mul.wide.u32 	%rd6, %r9, 8;
	add.s64 	%rd7, %rd5, %rd6;
	ld.global.f64 	%fd1, [%rd7];
	shl.b32 	%r10, %r9, 3;
	mov.u32 	%r11, _ZZ18reduceBlock_SERIALPdS_PjE5sdata;
	add.s32 	%r12, %r11, %r10;
	st.shared.f64 	[%r12], %fd1;
	mov.b64 	%rd8, 0;
	st.shared.u64 	[%r12+256], %rd8;
	// begin inline asm
	mov.u32 %r1, %clock;
	// end inline asm
	ld.shared.f64 	%fd2, [_ZZ18reduceBlock_SERIALPdS_PjE5sdata];
	add.f64 	%fd3, %fd2, 0d0000000000000000;
	ld.shared.f64 	%fd4, [_ZZ18reduceBlock_SERIALPdS_PjE5sdata+8];
	add.f64 	%fd5, %fd3, %fd4;
	ld.shared.f64 	%fd6, [_ZZ18reduceBlock_SERIALPdS_PjE5sdata+16];
	add.f64 	%fd7, %fd5, %fd6;
	ld.shared.f64 	%fd8, [_ZZ18reduceBlock_SERIALPdS_PjE5sdata+24];
	add.f64 	%fd9, %fd7, %fd8;
	ld.shared.f64 	%fd10, [_ZZ18reduceBlock_SERIALPdS_PjE5sdata+32];
	add.f64 	%fd11, %fd9, %fd10;
	ld.shared.f64 	%fd12, [_ZZ18reduceBlock_SERIALPdS_PjE5sdata+40];
	add.f64 	%fd13, %fd11, %fd12;
	ld.shared.f64 	%fd14, [_ZZ18reduceBlock_SERIALPdS_PjE5sdata+48];
	add.f64 	%fd15, %fd13, %fd14;
	ld.shared.f64 	%fd16, [_ZZ18reduceBlock_SERIALPdS_PjE5sdata+56];
	add.f64 	%fd17, %fd15, %fd16;
	ld.shared.f64 	%fd18, [_ZZ18reduceBlock_SERIALPdS_PjE5sdata+64];
	add.f64 	%fd19, %fd17, %fd18;
	ld.shared.f64 	%fd20, [_ZZ18reduceBlock_SERIALPdS_PjE5sdata+72];
	add.f64 	%fd21, %fd19, %fd20;
	ld.shared.f64 	%fd22, [_ZZ18reduceBlock_SERIALPdS_PjE5sdata+80];
	add.f64 	%fd23, %fd21, %fd22;
	ld.shared.f64 	%fd24, [_ZZ18reduceBlock_SERIALPdS_PjE5sdata+88];
	add.f64 	%fd25, %fd23, %fd24;
	ld.shared.f64 	%fd26, [_ZZ18reduceBlock_SERIALPdS_PjE5sdata+96];
	add.f64 	%fd27, %fd25, %fd26;
	ld.shared.f64 	%fd28, [_ZZ18reduceBlock_SERIALPdS_PjE5sdata+104];
	add.f64 	%fd29, %fd27, %fd28;
	ld.shared.f64 	%fd30, [_ZZ18reduceBlock_SERIALPdS_PjE5sdata+112];
	add.f64 	%fd31, %fd29, %fd30;
	ld.shared.f64 	%fd32, [_ZZ18reduceBlock_SERIALPdS_PjE5sdata+120];
	add.f64 	%fd33, %fd31, %fd32;
	ld.shared.f64 	%fd34, [_ZZ18reduceBlock_SERIALPdS_PjE5sdata+128];
	add.f64 	%fd35, %fd33, %fd34;
	ld.shared.f64 	%fd36, [_ZZ18reduceBlock_SERIALPdS_PjE5sdata+136];
	add.f64 	%fd37, %fd35, %fd36;
	ld.shared.f64 	%fd38, [_ZZ18reduceBlock_SERIALPdS_PjE5sdata+144];
	add.f64 	%fd39, %fd37, %fd38;
	ld.shared.f64 	%fd40, [_ZZ18reduceBlock_SERIALPdS_PjE5sdata+152];
	add.f64 	%fd41, %fd39, %fd40;
	ld.shared.f64 	%fd42, [_ZZ18reduceBlock_SERIALPdS_PjE5sdata+160];
	add.f64 	%fd43, %fd41, %fd42;
	ld.shared.f64 	%fd44, [_ZZ18reduceBlock_SERIALPdS_PjE5sdata+168];
	add.f64 	%fd45, %fd43, %fd44;
	ld.shared.f64 	%fd46, [_ZZ18reduceBlock_SERIALPdS_PjE5sdata+176];
	add.f64 	%fd47, %fd45, %fd46;
	ld.shared.f64 	%fd48, [_ZZ18reduceBlock_SERIALPdS_PjE5sdata+184];
	add.f64 	%fd49, %fd47, %fd48;
	ld.shared.f64 	%fd50, [_ZZ18reduceBlock_SERIALPdS_PjE5sdata+192];
	add.f64 	%fd51, %fd49, %fd50;
	ld.shared.f64 	%fd52, [_ZZ18reduceBlock_SERIALPdS_PjE5sdata+200];
	add.f64 	%fd53, %fd51, %fd52;
	ld.shared.f64 	%fd54, [_ZZ18reduceBlock_SERIALPdS_PjE5sdata+208];
	add.f64 	%fd55, %fd53, %fd54;
	ld.shared.f64 	%fd56, [_ZZ18reduceBlock_SERIALPdS_PjE5sdata+216];
	add.f64 	%fd57, %fd55, %fd56;
	ld.shared.f64 	%fd58, [_ZZ18reduceBlock_SERIALPdS_PjE5sdata+224];
	add.f64 	%fd59, %fd57, %fd58;
	ld.shared.f64 	%fd60, [_ZZ18reduceBlock_SERIALPdS_PjE5sdata+232];
	add.f64 	%fd61, %fd59, %fd60;
	ld.shared.f64 	%fd62, [_ZZ18reduceBlock_SERIALPdS_PjE5sdata+240];
	add.f64 	%fd63, %fd61, %fd62;
	ld.shared.f64 	%fd64, [_ZZ18reduceBlock_SERIALPdS_PjE5sdata+248];
	add.f64 	%fd65, %fd63, %fd64;
	st.shared.f64 	[%r12], %fd65;
	// begin inline asm
	mov.u32 %r2, %clock;
	// end inline asm
	st.global.u32 	[%rd4], %r1;
	st.global.u32 	[%rd4+4], %r2;
	setp.ne.s32 	%p1, %r9, 0;
	@%p1 bra 	$L__BB8_2;
	cvta.to.global.u64 	%rd9, %rd1;
	ld.shared.f64 	%fd66, [_ZZ18reduceBlock_SERIALPdS_PjE5sdata];
	st.global.f64 	[%rd9], %fd66;
$L__BB8_2:
	ret;

}
	// .globl	_Z24reduceBlock_SERIAL_BASICPdS_Pj
.visible .entry _Z24reduceBlock_SERIAL_BASICPdS_Pj(
	.param .u64 .ptr .align 1 _Z24reduceBlock_SERIAL_BASICPdS_Pj_param_0,
	.param .u64 .ptr .align 1 _Z24reduceBlock_SERIAL_BASICPdS_Pj_param_1,
	.param .u64 .ptr .align 1 _Z24reduceBlock_SERIAL_BASICPdS_Pj_param_2
)
{
	.reg .pred 	%p<2>;
	.reg .b32 	%r<13>;
	.reg .b64 	%rd<10>;
	.reg .b64 	%fd<5>;
	// demoted variable
	.shared .align 8 .b8 _ZZ24reduceBlock_SERIAL_BASICPdS_PjE5sdata[512];
	ld.param.u64 	%rd2, [_Z24reduceBlock_SERIAL_BASICPdS_Pj_param_0];
	ld.param.u64 	%rd1, [_Z24reduceBlock_SERIAL_BASICPdS_Pj_param_1];
	ld.param.u64 	%rd3, [_Z24reduceBlock_SERIAL_BASICPdS_Pj_param_2];
	cvta.to.global.u64 	%rd4, %rd3;
	cvta.to.global.u64 	%rd5, %rd2;
	mov.u32 	%r3, %tid.x;
	mov.u32 	%r4, %tid.y;
	mov.u32 	%r5, %tid.z;
	mov.u32 	%r6, %ntid.x;
	mov.u32 	%r7, %ntid.y;
	mad.lo.s32 	%r8, %r5, %r7, %r4;
	mad.lo.s32 	%r9, %r8, %r6, %r3;
	mul.wide.u32 	%rd6, %r9, 8;
	add.s64 	%rd7, %rd5, %rd6;
	ld.global.f64 	%fd1, [%rd7];
	shl.b32 	%r10, %r9, 3;
	mov.u32 	%r11, _ZZ24reduceBlock_SERIAL_BASICPdS_PjE5sdata;
	add.s32 	%r12, %r11, %r10;
	st.shared.f64 	[%r12], %fd1;
	mov.b64 	%rd8, 0;
	st.shared.u64 	[%r12+256], %rd8;
	// begin inline asm
	mov.u32 %r1, %clock;
	// end inline asm
	ld.shared.f64 	%fd2, [_ZZ24reduceBlock_SERIAL_BASICPdS_PjE5sdata+8];
	add.f64 	%fd3, %fd2, 0d0000000000000000;
	st.shared.f64 	[_ZZ24reduceBlock_SERIAL_BASICPdS_PjE5sdata], %fd3;
	// begin inline asm
	mov.u32 %r2, %clock;
	// end inline asm
	st.global.u32 	[%rd4], %r1;
	st.global.u32 	[%rd4+4], %r2;
	setp.ne.s32 	%p1, %r9, 0;
	@%p1 bra 	$L__BB9_2;
	cvta.to.global.u64 	%rd9, %rd1;
	ld.shared.f64 	%fd4, [_ZZ24reduceBlock_SERIAL_BASICPdS_PjE5sdata];
	st.global.f64 	[%rd9], %fd4;
$L__BB9_2:
	ret;

}
	// .globl	_Z13k_base_kernelffPdPjj
.visible .entry _Z13k_base_kernelffPdPjj(
	.param .f32 _Z13k_base_kernelffPdPjj_param_0,
	.param .f32 _Z13k_base_kernelffPdPjj_param_1,
	.param .u64 .ptr .align 1 _Z13k_base_kernelffPdPjj_param_2,
	.param .u64 .ptr .align 1 _Z13k_base_kernelffPdPjj_param_3,
	.param .u32 _Z13k_base_kernelffPdPjj_param_4
)
{
	.reg .pred 	%p<16>;
	.reg .b32 	%r<73>;
	.reg .b32 	%f<2>;
	.reg .b64 	%rd<17>;
	.reg .b64 	%fd<2>;

	ld.param.f32 	%f1, [_Z13k_base_kernelffPdPjj_param_0];
	ld.param.u64 	%rd5, [_Z13k_base_kernelffPdPjj_param_2];
	ld.param.u64 	%rd6, [_Z13k_base_kernelffPdPjj_param_3];
	ld.param.u32 	%r14, [_Z13k_base_kernelffPdPjj_param_4];
	mov.u32 	%r1, %tid.x;
	mov.u32 	%r2, %ctaid.x;
	mov.u32 	%r3, %ntid.x;
	mad.lo.s32 	%r4, %r2, %r3, %r1;
	add.s32 	%r15, %r14, -1;
	and.b32  	%r16, %r14, %r15;
	setp.eq.s32 	%p1, %r16, 0;
	add.s32 	%r17, %r14, -33;
	setp.gt.u32 	%p2, %r17, -33;
	and.pred  	%p3, %p2, %p1;
	@%p3 bra 	$L__BB10_2;
	// begin inline asm
	trap;
	// end inline asm
	mov.b64 	%rd16, 8;
	bra.uni 	$L__BB10_3;
$L__BB10_2:
	mov.u32 	%r19, %tid.y;
	mov.u32 	%r20, %tid.z;
	mov.u32 	%r21, %ntid.y;
	mad.lo.s32 	%r22, %r20, %r21, %r19;
	mad.lo.s32 	%r23, %r22, %r3, %r1;
	neg.s32 	%r24, %r14;
	and.b32  	%r25, %r23, %r24;
	mul.lo.s32 	%r26, %r3, %r21;
	mov.u32 	%r27, %ntid.z;
	mul.lo.s32 	%r28, %r26, %r27;
	sub.s32 	%r29, %r28, %r25;
	min.u32 	%r30, %r29, %r14;
	sub.s32 	%r31, 32, %r30;
	mov.b32 	%r32, -1;
	shr.u32 	%r33, %r32, %r31;
	// begin inline asm
	mov.u32 %r18, %laneid;
	// end inline asm
	and.b32  	%r34, %r18, %r24;
	shl.b32 	%r72, %r33, %r34;
	popc.b32 	%r35, %r72;
	shl.b32 	%r36, %r35, 8;
	add.s32 	%r37, %r28, %r14;
	add.s32 	%r38, %r37, -1;
	div.u32 	%r39, %r38, %r14;
	and.b32  	%r40, %r39, 65535;
	div.u32 	%r41, %r23, %r14;
	shl.b32 	%r42, %r41, 16;
	or.b32  	%r43, %r42, %r40;
	or.b32  	%r44, %r36, 3;
	mov.b64 	%rd16, {%r44, %r43};
$L__BB10_3:
	// begin inline asm
	mov.u32 %r47, %clock;
	// end inline asm
	cvt.u32.u64 	%r49, %rd16;
	shr.u32 	%r50, %r49, 1;
	and.b32  	%r48, %r50, 127;
	setp.gt.s32 	%p4, %r48, 3;
	@%p4 bra 	$L__BB10_12;
	setp.eq.s32 	%p7, %r48, 1;
	@%p7 bra 	$L__BB10_15;
	setp.eq.s32 	%p8, %r48, 3;
	@%p8 bra 	$L__BB10_6;
	bra.uni 	$L__BB10_17;
$L__BB10_6:
	setp.ne.s64 	%p9, %rd16, 0;
	@%p9 bra 	$L__BB10_8;
	// begin inline asm
	trap;
	// end inline asm
$L__BB10_8:
	barrier.sync 	0;
	mov.u32 	%r51, %tid.y;
	add.s32 	%r52, %r1, %r51;
	mov.u32 	%r53, %tid.z;
	or.b32  	%r54, %r52, %r53;
	setp.ne.s32 	%p10, %r54, 0;
	@%p10 bra 	$L__BB10_11;
	add.s64 	%rd8, %rd16, 4;
	mov.u32 	%r57, %nctaid.x;
	mov.u32 	%r58, %nctaid.y;
	mul.lo.s32 	%r59, %r57, %r58;
	mov.u32 	%r60, %nctaid.z;
	mul.lo.s32 	%r61, %r59, %r60;
	mov.u32 	%r62, %ctaid.y;
	add.s32 	%r63, %r2, %r62;
	mov.u32 	%r64, %ctaid.z;
	neg.s32 	%r65, %r64;
	setp.eq.s32 	%p11, %r63, %r65;
	sub.s32 	%r66, -2147483647, %r61;
	selp.b32 	%r56, %r66, 1, %p11;
	// begin inline asm
	atom.add.release.gpu.u32 %r55,[%rd8],%r56;
	// end inline asm
$L__BB10_10:
	// begin inline asm
	ld.acquire.gpu.u32 %r67,[%rd8];
	// end inline asm
	xor.b32  	%r68, %r67, %r55;
	setp.gt.s32 	%p12, %r68, -1;
	@%p12 bra 	$L__BB10_10;
$L__BB10_11:
	barrier.sync 	0;
	bra.uni 	$L__BB10_17;
$L__BB10_12:
	setp.eq.s32 	%p5, %r48, 4;
	@%p5 bra 	$L__BB10_16;
	setp.eq.s32 	%p6, %r48, 6;
	@%p6 bra 	$L__BB10_14;
	bra.uni 	$L__BB10_17;
$L__BB10_14:
	barrier.cluster.arrive;
	barrier.cluster.wait;
	bra.uni 	$L__BB10_17;
$L__BB10_15:
	bar.warp.sync 	%r72;
	bra.uni 	$L__BB10_17;
$L__BB10_16:
	barrier.sync 	0;
$L__BB10_17:
	// begin inline asm
	mov.u32 %r69, %clock;
	// end inline asm
	and.b32  	%r70, %r4, 31;
	setp.ne.s32 	%p13, %r70, 0;
	setp.eq.s64 	%p14, %rd6, 0;
	or.pred  	%p15, %p13, %p14;
	@%p15 bra 	$L__BB10_19;
	shr.u32 	%r71, %r4, 4;
	cvta.to.global.u64 	%rd10, %rd6;
	mul.wide.u32 	%rd11, %r71, 4;
	add.s64 	%rd12, %rd10, %rd11;
	st.global.u32 	[%rd12], %r47;
	st.global.u32 	[%rd12+4], %r69;
$L__BB10_19:
	cvta.to.global.u64 	%rd13, %rd5;
	cvt.f64.f32 	%fd1, %f1;
	mul.wide.u32 	%rd14, %r4, 8;
	add.s64 	%rd15, %rd13, %rd14;
	st.global.f64 	[%rd15], %fd1;
	ret;

}


// ===== COMPILED SASS (sm_100) =====

	.target	sm_100

	.elftype	@"ET_EXEC"


//--------------------- .note.nv.tkinfo           --------------------------
	.section	.note.nv.tkinfo,"",@"SHT_NOTE"
	.sectionflags	@"SHF_NOTE_NV_TKINFO"
	.tkinfo
        /*0018*/ 	.word	0x00000002
        /*0030*/ 	.string	""
        /*0030*/ 	.string	"ptxas"
        /*0030*/ 	.string	"Cuda compilation tools, release 13.0, V13.0.88"
        /*0030*/ 	.string	"Build cuda_13.0.r13.0/compiler.36424714_0"
        /*0030*/ 	.string	"-arch sm_100 -m 64 "



//--------------------- .note.nv.cuinfo           --------------------------
	.section	.note.nv.cuinfo,"",@"SHT_NOTE"
	.sectionflags	@"SHF_NOTE_NV_CUINFO"
        /*0018*/ 	.short	0x0002
        /*001a*/ 	.short	0x0064
        /*001c*/ 	.short	0x0082
	.zero		2


//--------------------- .nv.info                  --------------------------
	.section	.nv.info,"",@"SHT_CUDA_INFO"
	.align	4


	//----- nvinfo : EIATTR_REGCOUNT
	.align		4
        /*0000*/ 	.byte	0x04, 0x2f
        /*0002*/ 	.short	(.L_1 - .L_0)
	.align		4
.L_0:
        /*0004*/ 	.word	index@(_Z17reduceBlock_BLOCKPdS_Pj)
        /*0008*/ 	.word	0x0000000e


	//----- nvinfo : EIATTR_FRAME_SIZE
	.align		4
.L_1:
        /*000c*/ 	.byte	0x04, 0x11
        /*000e*/ 	.short	(.L_3 - .L_2)
	.align		4
.L_2:
        /*0010*/ 	.word	index@(_Z17reduceBlock_BLOCKPdS_Pj)
        /*0014*/ 	.word	0x00000000


	//----- nvinfo : EIATTR_REGCOUNT
	.align		4
.L_3:
        /*0018*/ 	.byte	0x04, 0x2f
        /*001a*/ 	.short	(.L_5 - .L_4)
	.align		4
.L_4:
        /*001c*/ 	.word	index@(_Z16reduceBlock_TILEPdS_Pj)
        /*0020*/ 	.word	0x00000013


	//----- nvinfo : EIATTR_FRAME_SIZE
	.align		4
.L_5:
        /*0024*/ 	.byte	0x04, 0x11
        /*0026*/ 	.short	(.L_7 - .L_6)
	.align		4
.L_6:
        /*0028*/ 	.word	index@(_Z16reduceBlock_TILEPdS_Pj)
        /*002c*/ 	.word	0x00000000


	//----- nvinfo : EIATTR_REGCOUNT
	.align		4
.L_7:
        /*0030*/ 	.byte	0x04, 0x2f
        /*0032*/ 	.short	(.L_9 - .L_8)
	.align		4
.L_8:
        /*0034*/ 	.word	index@(_Z17reduceBlock_TILEWPdS_Pj)
        /*0038*/ 	.word	0x0000000e


	//----- nvinfo : EIATTR_FRAME_SIZE
	.align		4
.L_9:
        /*003c*/ 	.byte	0x04, 0x11
        /*003e*/ 	.short	(.L_11 - .L_10)
	.align		4
.L_10:
        /*0040*/ 	.word	index@(_Z17reduceBlock_TILEWPdS_Pj)
        /*0044*/ 	.word	0x00000000


	//----- nvinfo : EIATTR_REGCOUNT
	.align		4
.L_11:
        /*0048*/ 	.byte	0x04, 0x2f
        /*004a*/ 	.short	(.L_13 - .L_12)
	.align		4
.L_12:
        /*004c*/ 	.word	index@(_Z19reduceBlock_SHUFFLEPdS_Pj)
        /*0050*/ 	.word	0x00000010


	//----- nvinfo : EIATTR_FRAME_SIZE
	.align		4
.L_13:
        /*0054*/ 	.byte	0x04, 0x11
        /*0056*/ 	.short	(.L_15 - .L_14)
	.align		4
.L_14:
        /*0058*/ 	.word	index@(_Z19reduceBlock_SHUFFLEPdS_Pj)
        /*005c*/ 	.word	0x00000000


	//----- nvinfo : EIATTR_REGCOUNT
	.align		4
.L_15:
        /*0060*/ 	.byte	0x04, 0x2f
        /*0062*/ 	.short	(.L_17 - .L_16)
	.align		4
.L_16:
        /*0064*/ 	.word	index@(_Z15reduceBlock_COAPdS_Pj)
        /*0068*/ 	.word	0x0000000a


	//----- nvinfo : EIATTR_FRAME_SIZE
	.align		4
.L_17:
        /*006c*/ 	.byte	0x04, 0x11
        /*006e*/ 	.short	(.L_19 - .L_18)
	.align		4
.L_18:
        /*0070*/ 	.word	index@(_Z15reduceBlock_COAPdS_Pj)
        /*0074*/ 	.word	0x00000000


	//----- nvinfo : EIATTR_REGCOUNT
	.align		4
.L_19:
        /*0078*/ 	.byte	0x04, 0x2f
        /*007a*/ 	.short	(.L_21 - .L_20)
	.align		4
.L_20:
        /*007c*/ 	.word	index@(_Z16reduceBlock_COAWPdS_Pj)
        /*0080*/ 	.word	0x00000010


	//----- nvinfo : EIATTR_FRAME_SIZE
	.align		4
.L_21:
        /*0084*/ 	.byte	0x04, 0x11
        /*0086*/ 	.short	(.L_23 - .L_22)
	.align		4
.L_22:
        /*0088*/ 	.word	index@(_Z16reduceBlock_COAWPdS_Pj)
        /*008c*/ 	.word	0x00000000


	//----- nvinfo : EIATTR_REGCOUNT
	.align		4
.L_23:
        /*0090*/ 	.byte	0x04, 0x2f
        /*0092*/ 	.short	(.L_25 - .L_24)
	.align		4
.L_24:
        /*0094*/ 	.word	index@(_Z23reduceBlock_COA_SHUFFLEPdS_Pj)
        /*0098*/ 	.word	0x0000001b


	//----- nvinfo : EIATTR_FRAME_SIZE
	.align		4
.L_25:
        /*009c*/ 	.byte	0x04, 0x11
        /*009e*/ 	.short	(.L_27 - .L_26)
	.align		4
.L_26:
        /*00a0*/ 	.word	index@(_Z23reduceBlock_COA_SHUFFLEPdS_Pj)
        /*00a4*/ 	.word	0x00000000


	//----- nvinfo : EIATTR_REGCOUNT
	.align		4
.L_27:
        /*00a8*/ 	.byte	0x04, 0x2f
        /*00aa*/ 	.short	(.L_29 - .L_28)
	.align		4
.L_28:
        /*00ac*/ 	.word	index@(_Z18reduceBlock_NOSYNCPdS_Pj)
        /*00b0*/ 	.word	0x00000010


	//----- nvinfo : EIATTR_FRAME_SIZE
	.align		4
.L_29:
        /*00b4*/ 	.byte	0x04, 0x11
        /*00b6*/ 	.short	(.L_31 - .L_30)
	.align		4
.L_30:
        /*00b8*/ 	.word	index@(_Z18reduceBlock_NOSYNCPdS_Pj)
        /*00bc*/ 	.word	0x00000000


	//----- nvinfo : EIATTR_REGCOUNT
	.align		4
.L_31:
        /*00c0*/ 	.byte	0x04, 0x2f
        /*00c2*/ 	.short	(.L_33 - .L_32)
	.align		4
.L_32:
        /*00c4*/ 	.word	index@(_Z18reduceBlock_SERIALPdS_Pj)
        /*00c8*/ 	.word	0x00000014


	//----- nvinfo : EIATTR_FRAME_SIZE
	.align		4
.L_33:
        /*00cc*/ 	.byte	0x04, 0x11
        /*00ce*/ 	.short	(.L_35 - .L_34)
	.align		4
.L_34:
        /*00d0*/ 	.word	index@(_Z18reduceBlock_SERIALPdS_Pj)
        /*00d4*/ 	.word	0x00000000


	//----- nvinfo : EIATTR_REGCOUNT
	.align		4
.L_35:
        /*00d8*/ 	.byte	0x04, 0x2f
        /*00da*/ 	.short	(.L_37 - .L_36)
	.align		4
.L_36:
        /*00dc*/ 	.word	index@(_Z24reduceBlock_SERIAL_BASICPdS_Pj)
        /*00e0*/ 	.word	0x0000000e


	//----- nvinfo : EIATTR_FRAME_SIZE
	.align		4
.L_37:
        /*00e4*/ 	.byte	0x04, 0x11
        /*00e6*/ 	.short	(.L_39 - .L_38)
	.align		4
.L_38:
        /*00e8*/ 	.word	index@(_Z24reduceBlock_SERIAL_BASICPdS_Pj)
        /*00ec*/ 	.word	0x00000000


	//----- nvinfo : EIATTR_REGCOUNT
	.align		4
.L_39:
        /*00f0*/ 	.byte	0x04, 0x2f
        /*00f2*/ 	.short	(.L_41 - .L_40)
	.align		4
.L_40:
        /*00f4*/ 	.word	index@(_Z13k_base_kernelffPdPjj)
        /*00f8*/ 	.word	0x00000010


	//----- nvinfo : EIATTR_FRAME_SIZE
	.align		4
.L_41:
        /*00fc*/ 	.byte	0x04, 0x11
        /*00fe*/ 	.short	(.L_43 - .L_42)
	.align		4
.L_42:
        /*0100*/ 	.word	index@(_Z13k_base_kernelffPdPjj)
        /*0104*/ 	.word	0x00000000


	//----- nvinfo : EIATTR_MIN_STACK_SIZE
	.align		4
.L_43:
        /*0108*/ 	.byte	0x04, 0x12
        /*010a*/ 	.short	(.L_45 - .L_44)
	.align		4
.L_44:
        /*010c*/ 	.word	index@(_Z13k_base_kernelffPdPjj)
        /*0110*/ 	.word	0x00000000


	//----- nvinfo : EIATTR_MIN_STACK_SIZE
	.align		4
.L_45:
        /*0114*/ 	.byte	0x04, 0x12
        /*0116*/ 	.short	(.L_47 - .L_46)
	.align		4
.L_46:
        /*0118*/ 	.word	index@(_Z24reduceBlock_SERIAL_BASICPdS_Pj)
        /*011c*/ 	.word	0x00000000


	//----- nvinfo : EIATTR_MIN_STACK_SIZE
	.align		4
.L_47:
        /*0120*/ 	.byte	0x04, 0x12
        /*0122*/ 	.short	(.L_49 - .L_48)
	.align		4
.L_48:
        /*0124*/ 	.word	index@(_Z18reduceBlock_SERIALPdS_Pj)
        /*0128*/ 	.word	0x00000000


	//----- nvinfo : EIATTR_MIN_STACK_SIZE
	.align		4
.L_49:
        /*012c*/ 	.byte	0x04, 0x12
        /*012e*/ 	.short	(.L_51 - .L_50)
	.align		4
.L_50:
        /*0130*/ 	.word	index@(_Z18reduceBlock_NOSYNCPdS_Pj)
        /*0134*/ 	.word	0x00000000


	//----- nvinfo : EIATTR_MIN_STACK_SIZE
	.align		4
.L_51:
        /*0138*/ 	.byte	0x04, 0x12
        /*013a*/ 	.short	(.L_53 - .L_52)
	.align		4
.L_52:
        /*013c*/ 	.word	index@(_Z23reduceBlock_COA_SHUFFLEPdS_Pj)
        /*0140*/ 	.word	0x00000000


	//----- nvinfo : EIATTR_MIN_STACK_SIZE
	.align		4
.L_53:
        /*0144*/ 	.byte	0x04, 0x12
        /*0146*/ 	.short	(.L_55 - .L_54)
	.align		4
.L_54:
        /*0148*/ 	.word	index@(_Z16reduceBlock_COAWPdS_Pj)
        /*014c*/ 	.word	0x00000000


	//----- nvinfo : EIATTR_MIN_STACK_SIZE
	.align		4
.L_55:
        /*0150*/ 	.byte	0x04, 0x12
        /*0152*/ 	.short	(.L_57 - .L_56)
	.align		4
.L_56:
        /*0154*/ 	.word	index@(_Z15reduceBlock_COAPdS_Pj)
        /*0158*/ 	.word	0x00000000


	//----- nvinfo : EIATTR_MIN_STACK_SIZE
	.align		4
.L_57:
        /*015c*/ 	.byte	0x04, 0x12
        /*015e*/ 	.short	(.L_59 - .L_58)
	.align		4
.L_58:
        /*0160*/ 	.word	index@(_Z19reduceBlock_SHUFFLEPdS_Pj)
        /*0164*/ 	.word	0x00000000


	//----- nvinfo : EIATTR_MIN_STACK_SIZE
	.align		4
.L_59:
        /*0168*/ 	.byte	0x04, 0x12
        /*016a*/ 	.short	(.L_61 - .L_60)
	.align		4
.L_60:
        /*016c*/ 	.word	index@(_Z17reduceBlock_TILEWPdS_Pj)
        /*0170*/ 	.word	0x00000000


	//----- nvinfo : EIATTR_MIN_STACK_SIZE
	.align		4
.L_61:
        /*0174*/ 	.byte	0x04, 0x12
        /*0176*/ 	.short	(.L_63 - .L_62)
	.align		4
.L_62:
        /*0178*/ 	.word	index@(_Z16reduceBlock_TILEPdS_Pj)
        /*017c*/ 	.word	0x00000000


	//----- nvinfo : EIATTR_MIN_STACK_SIZE
	.align		4
.L_63:
        /*0180*/ 	.byte	0x04, 0x12
        /*0182*/ 	.short	(.L_65 - .L_64)
	.align		4
.L_64:
        /*0184*/ 	.word	index@(_Z17reduceBlock_BLOCKPdS_Pj)
        /*0188*/ 	.word	0x00000000
.L_65:


//--------------------- .nv.compat                --------------------------
	.section	.nv.compat,"",@"SHT_CUDA_COMPAT_INFO"
	.align	4
        /*0000*/ 	.byte	0x02, 0x09, 0x00, 0x00, 0x02, 0x02, 0x01, 0x00, 0x02, 0x05, 0x05, 0x00, 0x03, 0x07, 0x01, 0x01
        /*0010*/ 	.byte	0x02, 0x03, 0x00, 0x00, 0x02, 0x06, 0x01, 0x00, 0x04, 0x0b, 0x08, 0x00, 0x01, 0x00, 0x00, 0x00
        /*0020*/ 	.byte	0x00, 0x00, 0x00, 0x00


//--------------------- .nv.info._Z13k_base_kernelffPdPjj --------------------------
	.section	.nv.info._Z13k_base_kernelffPdPjj,"",@"SHT_CUDA_INFO"
	.sectionflags	@""
	.align	4


	//----- nvinfo : EIATTR_CUDA_API_VERSION
	.align		4
        /*0000*/ 	.byte	0x04, 0x37
        /*0002*/ 	.short	(.L_67 - .L_66)
.L_66:
        /*0004*/ 	.word	0x00000082


	//----- nvinfo : EIATTR_KPARAM_INFO
	.align		4
.L_67:
        /*0008*/ 	.byte	0x04, 0x17
        /*000a*/ 	.short	(.L_69 - .L_68)
.L_68:
        /*000c*/ 	.word	0x00000000
        /*0010*/ 	.short	0x0004
        /*0012*/ 	.short	0x0018
        /*0014*/ 	.byte	0x00, 0xf0, 0x11, 0x00


	//----- nvinfo : EIATTR_KPARAM_INFO
	.align		4
.L_69:
        /*0018*/ 	.byte	0x04, 0x17
        /*001a*/ 	.short	(.L_71 - .L_70)
.L_70:
        /*001c*/ 	.word	0x00000000
        /*0020*/ 	.short	0x0003
        /*0022*/ 	.short	0x0010
        /*0024*/ 	.byte	0x00, 0xf5, 0x21, 0x00


	//----- nvinfo : EIATTR_KPARAM_INFO
	.align		4
.L_71:
        /*0028*/ 	.byte	0x04, 0x17
        /*002a*/ 	.short	(.L_73 - .L_72)
.L_72:
        /*002c*/ 	.word	0x00000000
        /*0030*/ 	.short	0x0002
        /*0032*/ 	.short	0x0008
        /*0034*/ 	.byte	0x00, 0xf5, 0x21, 0x00


	//----- nvinfo : EIATTR_KPARAM_INFO
	.align		4
.L_73:
        /*0038*/ 	.byte	0x04, 0x17
        /*003a*/ 	.short	(.L_75 - .L_74)
.L_74:
        /*003c*/ 	.word	0x00000000
        /*0040*/ 	.short	0x0001
        /*0042*/ 	.short	0x0004
        /*0044*/ 	.byte	0x00, 0xf0, 0x11, 0x00


	//----- nvinfo : EIATTR_KPARAM_INFO
	.align		4
.L_75:
        /*0048*/ 	.byte	0x04, 0x17
        /*004a*/ 	.short	(.L_77 - .L_76)
.L_76:
        /*004c*/ 	.word	0x00000000
        /*0050*/ 	.short	0x0000
        /*0052*/ 	.short	0x0000
        /*0054*/ 	.byte	0x00, 0xf0, 0x11, 0x00


	//----- nvinfo : EIATTR_SPARSE_MMA_MASK
	.align		4
.L_77:
        /*0058*/ 	.byte	0x03, 0x50
        /*005a*/ 	.short	0x0000


	//----- nvinfo : EIATTR_MAXREG_COUNT
	.align		4
        /*005c*/ 	.byte	0x03, 0x1b
        /*005e*/ 	.short	0x00ff


	//----- nvinfo : EIATTR_MERCURY_ISA_VERSION
	.align		4
        /*0060*/ 	.byte	0x03, 0x5f
        /*0062*/ 	.short	0x0101


	//----- nvinfo : EIATTR_COOP_GROUP_MASK_REGIDS
	.align		4
        /*0064*/ 	.byte	0x04, 0x29
        /*0066*/ 	.short	(.L_79 - .L_78)


	//   ....[0]....
.L_78:
        /*0068*/ 	.word	0x05000002


	//----- nvinfo : EIATTR_COOP_GROUP_INSTR_OFFSETS
	.align		4
.L_79:
        /*006c*/ 	.byte	0x04, 0x28
        /*006e*/ 	.short	(.L_81 - .L_80)


	//   ....[0]....
.L_80:
        /*0070*/ 	.word	0x000001f0


	//----- nvinfo : EIATTR_VRC_CTA_INIT_COUNT
	.align		4
.L_81:
        /*0074*/ 	.byte	0x02, 0x4a
	.zero		1
	.zero		1


	//----- nvinfo : EIATTR_EXIT_INSTR_OFFSETS
	.align		4
        /*0078*/ 	.byte	0x04, 0x1c
        /*007a*/ 	.short	(.L_83 - .L_82)


	//   ....[0]....
.L_82:
        /*007c*/ 	.word	0x00000350


	//----- nvinfo : EIATTR_CBANK_PARAM_SIZE
	.align		4
.L_83:
        /*0080*/ 	.byte	0x03, 0x19
        /*0082*/ 	.short	0x001c


	//----- nvinfo : EIATTR_PARAM_CBANK
	.align		4
        /*0084*/ 	.byte	0x04, 0x0a
        /*0086*/ 	.short	(.L_85 - .L_84)
	.align		4
.L_84:
        /*0088*/ 	.word	index@(.nv.constant0._Z13k_base_kernelffPdPjj)
        /*008c*/ 	.short	0x0380
        /*008e*/ 	.short	0x001c


	//----- nvinfo : EIATTR_SW_WAR
	.align		4
.L_85:
        /*0090*/ 	.byte	0x04, 0x36
        /*0092*/ 	.short	(.L_87 - .L_86)
.L_86:
        /*0094*/ 	.word	0x00000008
.L_87:


//--------------------- .nv.info._Z24reduceBlock_SERIAL_BASICPdS_Pj --------------------------
	.section	.nv.info._Z24reduceBlock_SERIAL_BASICPdS_Pj,"",@"SHT_CUDA_INFO"
	.sectionflags	@""
	.align	4


	//----- nvinfo : EIATTR_CUDA_API_VERSION
	.align		4
        /*0000*/ 	.byte	0x04, 0x37
        /*0002*/ 	.short	(.L_89 - .L_88)
.L_88:
        /*0004*/ 	.word	0x00000082


	//----- nvinfo : EIATTR_KPARAM_INFO
	.align		4
.L_89:
        /*0008*/ 	.byte	0x04, 0x17
        /*000a*/ 	.short	(.L_91 - .L_90)
.L_90:
        /*000c*/ 	.word	0x00000000
        /*0010*/ 	.short	0x0002
        /*0012*/ 	.short	0x0010
        /*0014*/ 	.byte	0x00, 0xf5, 0x21, 0x00


	//----- nvinfo : EIATTR_KPARAM_INFO
	.align		4
.L_91:
        /*0018*/ 	.byte	0x04, 0x17
        /*001a*/ 	.short	(.L_93 - .L_92)
.L_92:
        /*001c*/ 	.word	0x00000000
        /*0020*/ 	.short	0x0001
        /*0022*/ 	.short	0x0008
        /*0024*/ 	.byte	0x00, 0xf5, 0x21, 0x00


	//----- nvinfo : EIATTR_KPARAM_INFO
	.align		4
.L_93:
        /*0028*/ 	.byte	0x04, 0x17
        /*002a*/ 	.short	(.L_95 - .L_94)
.L_94:
        /*002c*/ 	.word	0x00000000
        /*0030*/ 	.short	0x0000
        /*0032*/ 	.short	0x0000
        /*0034*/ 	.byte	0x00, 0xf5, 0x21, 0x00


	//----- nvinfo : EIATTR_SPARSE_MMA_MASK
	.align		4
.L_95:
        /*0038*/ 	.byte	0x03, 0x50
        /*003a*/ 	.short	0x0000


	//----- nvinfo : EIATTR_MAXREG_COUNT
	.align		4
        /*003c*/ 	.byte	0x03, 0x1b
        /*003e*/ 	.short	0x00ff


	//----- nvinfo : EIATTR_MERCURY_ISA_VERSION
	.align		4
        /*0040*/ 	.byte	0x03, 0x5f
        /*0042*/ 	.short	0x0101


	//----- nvinfo : EIATTR_VRC_CTA_INIT_COUNT
	.align		4
        /*0044*/ 	.byte	0x02, 0x4a
	.zero		1
	.zero		1


	//----- nvinfo : EIATTR_EXIT_INSTR_OFFSETS
	.align		4
        /*0048*/ 	.byte	0x04, 0x1c
        /*004a*/ 	.short	(.L_97 - .L_96)


	//   ....[0]....
.L_96:
        /*004c*/ 	.word	0x000001b0


	//   ....[1]....
        /*0050*/ 	.word	0x000001e0


	//----- nvinfo : EIATTR_CBANK_PARAM_SIZE
	.align		4
.L_97:
        /*0054*/ 	.byte	0x03, 0x19
        /*0056*/ 	.short	0x0018


	//----- nvinfo : EIATTR_PARAM_CBANK
	.align		4
        /*0058*/ 	.byte	0x04, 0x0a
        /*005a*/ 	.short	(.L_99 - .L_98)
	.align		4
.L_98:
        /*005c*/ 	.word	index@(.nv.constant0._Z24reduceBlock_SERIAL_BASICPdS_Pj)
        /*0060*/ 	.short	0x0380
        /*0062*/ 	.short	0x0018


	//----- nvinfo : EIATTR_SW_WAR
	.align		4
.L_99:
        /*0064*/ 	.byte	0x04, 0x36
        /*0066*/ 	.short	(.L_101 - .L_100)
.L_100:
        /*0068*/ 	.word	0x00000008
.L_101:


//--------------------- .nv.info._Z18reduceBlock_SERIALPdS_Pj --------------------------
	.section	.nv.info._Z18reduceBlock_SERIALPdS_Pj,"",@"SHT_CUDA_INFO"
	.sectionflags	@""
	.align	4


	//----- nvinfo : EIATTR_CUDA_API_VERSION
	.align		4
        /*0000*/ 	.byte	0x04, 0x37
        /*0002*/ 	.short	(.L_103 - .L_102)
.L_102:
        /*0004*/ 	.word	0x00000082


	//----- nvinfo : EIATTR_KPARAM_INFO
	.align		4
.L_103:
        /*0008*/ 	.byte	0x04, 0x17
        /*000a*/ 	.short	(.L_105 - .L_104)
.L_104:
        /*000c*/ 	.word	0x00000000
        /*0010*/ 	.short	0x0002
        /*0012*/ 	.short	0x0010
        /*0014*/ 	.byte	0x00, 0xf5, 0x21, 0x00


	//----- nvinfo : EIATTR_KPARAM_INFO
	.align		4
.L_105:
        /*0018*/ 	.byte	0x04, 0x17
        /*001a*/ 	.short	(.L_107 - .L_106)
.L_106:
        /*001c*/ 	.word	0x00000000
        /*0020*/ 	.short	0x0001
        /*0022*/ 	.short	0x0008
        /*0024*/ 	.byte	0x00, 0xf5, 0x21, 0x00


	//----- nvinfo : EIATTR_KPARAM_INFO
	.align		4
.L_107:
        /*0028*/ 	.byte	0x04, 0x17
        /*002a*/ 	.short	(.L_109 - .L_108)
.L_108:
        /*002c*/ 	.word	0x00000000
        /*0030*/ 	.short	0x0000
        /*0032*/ 	.short	0x0000
        /*0034*/ 	.byte	0x00, 0xf5, 0x21, 0x00


	//----- nvinfo : EIATTR_SPARSE_MMA_MASK
	.align		4
.L_109:
        /*0038*/ 	.byte	0x03, 0x50
        /*003a*/ 	.short	0x0000


	//----- nvinfo : EIATTR_MAXREG_COUNT
	.align		4
        /*003c*/ 	.byte	0x03, 0x1b
        /*003e*/ 	.short	0x00ff


	//----- nvinfo : EIATTR_MERCURY_ISA_VERSION
	.align		4
        /*0040*/ 	.byte	0x03, 0x5f
        /*0042*/ 	.short	0x0101


	//----- nvinfo : EIATTR_VRC_CTA_INIT_COUNT
	.align		4
        /*0044*/ 	.byte	0x02, 0x4a
	.zero		1
	.zero		1


	//----- nvinfo : EIATTR_EXIT_INSTR_OFFSETS
	.align		4
        /*0048*/ 	.byte	0x04, 0x1c
        /*004a*/ 	.short	(.L_111 - .L_110)


	//   ....[0]....
.L_110:
        /*004c*/ 	.word	0x00000490


	//   ....[1]....
        /*0050*/ 	.word	0x000004d0


	//----- nvinfo : EIATTR_CBANK_PARAM_SIZE
	.align		4
.L_111:
        /*0054*/ 	.byte	0x03, 0x19
        /*0056*/ 	.short	0x0018


	//----- nvinfo : EIATTR_PARAM_CBANK
	.align		4
        /*0058*/ 	.byte	0x04, 0x0a
        /*005a*/ 	.short	(.L_113 - .L_112)
	.align		4
.L_112:
        /*005c*/ 	.word	index@(.nv.constant0._Z18reduceBlock_SERIALPdS_Pj)
        /*0060*/ 	.short	0x0380
        /*0062*/ 	.short	0x0018


	//----- nvinfo : EIATTR_SW_WAR
	.align		4
.L_113:
        /*0064*/ 	.byte	0x04, 0x36
        /*0066*/ 	.short	(.L_115 - .L_114)
.L_114:
        /*0068*/ 	.word	0x00000008
.L_115:


//--------------------- .nv.info._Z18reduceBlock_NOSYNCPdS_Pj --------------------------
	.section	.nv.info._Z18reduceBlock_NOSYNCPdS_Pj,"",@"SHT_CUDA_INFO"
	.sectionflags	@""
	.align	4


	//----- nvinfo : EIATTR_CUDA_API_VERSION
	.align		4
        /*0000*/ 	.byte	0x04, 0x37
        /*0002*/ 	.short	(.L_117 - .L_116)
.L_116:
        /*0004*/ 	.word	0x00000082


	//----- nvinfo : EIATTR_KPARAM_INFO
	.align		4
.L_117:
        /*0008*/ 	.byte	0x04, 0x17
        /*000a*/ 	.short	(.L_119 - .L_118)
.L_118:
        /*000c*/ 	.word	0x00000000
        /*0010*/ 	.short	0x0002
        /*0012*/ 	.short	0x0010
        /*0014*/ 	.byte	0x00, 0xf5, 0x21, 0x00


	//----- nvinfo : EIATTR_KPARAM_INFO
	.align		4
.L_119:
        /*0018*/ 	.byte	0x04, 0x17
        /*001a*/ 	.short	(.L_121 - .L_120)
.L_120:
        /*001c*/ 	.word	0x00000000
        /*0020*/ 	.short	0x0001
        /*0022*/ 	.short	0x0008
        /*0024*/ 	.byte	0x00, 0xf5, 0x21, 0x00


	//----- nvinfo : EIATTR_KPARAM_INFO
	.align		4
.L_121:
        /*0028*/ 	.byte	0x04, 0x17
        /*002a*/ 	.short	(.L_123 - .L_122)
.L_122:
        /*002c*/ 	.word	0x00000000
        /*0030*/ 	.short	0x0000
        /*0032*/ 	.short	0x0000
        /*0034*/ 	.byte	0x00, 0xf5, 0x21, 0x00


	//----- nvinfo : EIATTR_SPARSE_MMA_MASK
	.align		4
.L_123:
        /*0038*/ 	.byte	0x03, 0x50
        /*003a*/ 	.short	0x0000


	//----- nvinfo : EIATTR_MAXREG_COUNT
	.align		4
        /*003c*/ 	.byte	0x03, 0x1b
        /*003e*/ 	.short	0x00ff


	//----- nvinfo : EIATTR_MERCURY_ISA_VERSION
	.align		4
        /*0040*/ 	.byte	0x03, 0x5f
        /*0042*/ 	.short	0x0101


	//----- nvinfo : EIATTR_VRC_CTA_INIT_COUNT
	.align		4
        /*0044*/ 	.byte	0x02, 0x4a
	.zero		1
	.zero		1


	//----- nvinfo : EIATTR_EXIT_INSTR_OFFSETS
	.align		4
        /*0048*/ 	.byte	0x04, 0x1c
        /*004a*/ 	.short	(.L_125 - .L_124)


	//   ....[0]....
.L_124:
        /*004c*/ 	.word	0x000002c0


	//   ....[1]....
        /*0050*/ 	.word	0x00000300


	//----- nvinfo : EIATTR_CBANK_PARAM_SIZE
	.align		4
.L_125:
        /*0054*/ 	.byte	0x03, 0x19
        /*0056*/ 	.short	0x0018


	//----- nvinfo : EIATTR_PARAM_CBANK
	.align		4
        /*0058*/ 	.byte	0x04, 0x0a
        /*005a*/ 	.short	(.L_127 - .L_126)
	.align		4
.L_126:
        /*005c*/ 	.word	index@(.nv.constant0._Z18reduceBlock_NOSYNCPdS_Pj)
        /*0060*/ 	.short	0x0380
        /*0062*/ 	.short	0x0018


	//----- nvinfo : EIATTR_SW_WAR
	.align		4
.L_127:
        /*0064*/ 	.byte	0x04, 0x36
        /*0066*/ 	.short	(.L_129 - .L_128)
.L_128:
        /*0068*/ 	.word	0x00000008
.L_129:


//--------------------- .nv.info._Z23reduceBlock_COA_SHUFFLEPdS_Pj --------------------------
	.section	.nv.info._Z23reduceBlock_COA_SHUFFLEPdS_Pj,"",@"SHT_CUDA_INFO"
	.sectionflags	@""
	.align	4


	//----- nvinfo : EIATTR_CUDA_API_VERSION
	.align		4
        /*0000*/ 	.byte	0x04, 0x37
        /*0002*/ 	.short	(.L_131 - .L_130)
.L_130:
        /*0004*/ 	.word	0x00000082


	//----- nvinfo : EIATTR_KPARAM_INFO
	.align		4
.L_131:
        /*0008*/ 	.byte	0x04, 0x17
        /*000a*/ 	.short	(.L_133 - .L_132)
.L_132:
        /*000c*/ 	.word	0x00000000
        /*0010*/ 	.short	0x0002
        /*0012*/ 	.short	0x0010
        /*0014*/ 	.byte	0x00, 0xf5, 0x21, 0x00


	//----- nvinfo : EIATTR_KPARAM_INFO
	.align		4
.L_133:
        /*0018*/ 	.byte	0x04, 0x17
        /*001a*/ 	.short	(.L_135 - .L_134)
.L_134:
        /*001c*/ 	.word	0x00000000
        /*0020*/ 	.short	0x0001
        /*0022*/ 	.short	0x0008
        /*0024*/ 	.byte	0x00, 0xf5, 0x21, 0x00


	//----- nvinfo : EIATTR_KPARAM_INFO
	.align		4
.L_135:
        /*0028*/ 	.byte	0x04, 0x17
        /*002a*/ 	.short	(.L_137 - .L_136)
.L_136:
        /*002c*/ 	.word	0x00000000
        /*0030*/ 	.short	0x0000
        /*0032*/ 	.short	0x0000
        /*0034*/ 	.byte	0x00, 0xf5, 0x21, 0x00


	//----- nvinfo : EIATTR_SPARSE_MMA_MASK
	.align		4
.L_137:
        /*0038*/ 	.byte	0x03, 0x50
        /*003a*/ 	.short	0x0000


	//----- nvinfo : EIATTR_MAXREG_COUNT
	.align		4
        /*003c*/ 	.byte	0x03, 0x1b
        /*003e*/ 	.short	0x00ff


	//----- nvinfo : EIATTR_MERCURY_ISA_VERSION
	.align		4
        /*0040*/ 	.byte	0x03, 0x5f
        /*0042*/ 	.short	0x0101


	//----- nvinfo : EIATTR_COOP_GROUP_MASK_REGIDS
	.align		4
        /*0044*/ 	.byte	0x04, 0x29
        /*0046*/ 	.short	(.L_139 - .L_138)


	//   ....[0]....
.L_138:
        /*0048*/ 	.word	0x05000007


	//   ....[1]....
        /*004c*/ 	.word	0x05000007


	//   ....[2]....
        /*0050*/ 	.word	0x05000007


	//   ....[3]....
        /*0054*/ 	.word	0x05000007


	//   ....[4]....
        /*0058*/ 	.word	0x05000007


	//   ....[5]....
        /*005c*/ 	.word	0x05000007


	//   ....[6]....
        /*0060*/ 	.word	0x05000007


	//   ....[7]....
        /*0064*/ 	.word	0x05000007


	//   ....[8]....
        /*0068*/ 	.word	0x05000007


	//   ....[9]....
        /*006c*/ 	.word	0x05000007


	//   ....[10]....
        /*0070*/ 	.word	0xffffffff


	//   ....[11]....
        /*0074*/ 	.word	0xffffffff


	//   ....[12]....
        /*0078*/ 	.word	0xffffffff


	//   ....[13]....
        /*007c*/ 	.word	0xffffffff


	//   ....[14]....
        /*0080*/ 	.word	0xffffffff


	//   ....[15]....
        /*0084*/ 	.word	0xffffffff


	//   ....[16]....
        /*0088*/ 	.word	0xffffffff


	//   ....[17]....
        /*008c*/ 	.word	0xffffffff


	//   ....[18]....
        /*0090*/ 	.word	0xffffffff


	//   ....[19]....
        /*0094*/ 	.word	0xffffffff


	//----- nvinfo : EIATTR_COOP_GROUP_INSTR_OFFSETS
	.align		4
.L_139:
        /*0098*/ 	.byte	0x04, 0x28
        /*009a*/ 	.short	(.L_141 - .L_140)


	//   ....[0]....
.L_140:
        /*009c*/ 	.word	0x000007b0


	//   ....[1]....
        /*00a0*/ 	.word	0x000007e0


	//   ....[2]....
        /*00a4*/ 	.word	0x00000940


	//   ....[3]....
        /*00a8*/ 	.word	0x00000980


	//   ....[4]....
        /*00ac*/ 	.word	0x00000ae0


	//   ....[5]....
        /*00b0*/ 	.word	0x00000b10


	//   ....[6]....
        /*00b4*/ 	.word	0x00000bf0


	//   ....[7]....
        /*00b8*/ 	.word	0x00000c20


	//   ....[8]....
        /*00bc*/ 	.word	0x00000ca0


	//   ....[9]....
        /*00c0*/ 	.word	0x00000cc0


	//   ....[10]....
        /*00c4*/ 	.word	0x00000cf0


	//   ....[11]....
        /*00c8*/ 	.word	0x00000d00


	//   ....[12]....
        /*00cc*/ 	.word	0x00000d20


	//   ....[13]....
        /*00d0*/ 	.word	0x00000d30


	//   ....[14]....
        /*00d4*/ 	.word	0x00000d50


	//   ....[15]....
        /*00d8*/ 	.word	0x00000d60


	//   ....[16]....
        /*00dc*/ 	.word	0x00000d80


	//   ....[17]....
        /*00e0*/ 	.word	0x00000d90


	//   ....[18]....
        /*00e4*/ 	.word	0x00000db0


	//   ....[19]....
        /*00e8*/ 	.word	0x00000dd0


	//----- nvinfo : EIATTR_VRC_CTA_INIT_COUNT
	.align		4
.L_141:
        /*00ec*/ 	.byte	0x02, 0x4a
	.zero		1
	.zero		1


	//----- nvinfo : EIATTR_EXIT_INSTR_OFFSETS
	.align		4
        /*00f0*/ 	.byte	0x04, 0x1c
        /*00f2*/ 	.short	(.L_143 - .L_142)


	//   ....[0]....
.L_142:
        /*00f4*/ 	.word	0x00000e60


	//   ....[1]....
        /*00f8*/ 	.word	0x00000ea0


	//----- nvinfo : EIATTR_CBANK_PARAM_SIZE
	.align		4
.L_143:
        /*00fc*/ 	.byte	0x03, 0x19
        /*00fe*/ 	.short	0x0018


	//----- nvinfo : EIATTR_PARAM_CBANK
	.align		4
        /*0100*/ 	.byte	0x04, 0x0a
        /*0102*/ 	.short	(.L_145 - .L_144)
	.align		4
.L_144:
        /*0104*/ 	.word	index@(.nv.constant0._Z23reduceBlock_COA_SHUFFLEPdS_Pj)
        /*0108*/ 	.short	0x0380
        /*010a*/ 	.short	0x0018


	//----- nvinfo : EIATTR_SW_WAR
	.align		4
.L_145:
        /*010c*/ 	.byte	0x04, 0x36
        /*010e*/ 	.short	(.L_147 - .L_146)
.L_146:
        /*0110*/ 	.word	0x00000008
.L_147:


//--------------------- .nv.info._Z16reduceBlock_COAWPdS_Pj --------------------------
	.section	.nv.info._Z16reduceBlock_COAWPdS_Pj,"",@"SHT_CUDA_INFO"
	.sectionflags	@""
	.align	4


	//----- nvinfo : EIATTR_CUDA_API_VERSION
	.align		4
        /*0000*/ 	.byte	0x04, 0x37
        /*0002*/ 	.short	(.L_149 - .L_148)
.L_148:
        /*0004*/ 	.word	0x00000082


	//----- nvinfo : EIATTR_KPARAM_INFO
	.align		4
.L_149:
        /*0008*/ 	.byte	0x04, 0x17
        /*000a*/ 	.short	(.L_151 - .L_150)
.L_150:
        /*000c*/ 	.word	0x00000000
        /*0010*/ 	.short	0x0002
        /*0012*/ 	.short	0x0010
        /*0014*/ 	.byte	0x00, 0xf5, 0x21, 0x00


	//----- nvinfo : EIATTR_KPARAM_INFO
	.align		4
.L_151:
        /*0018*/ 	.byte	0x04, 0x17
        /*001a*/ 	.short	(.L_153 - .L_152)
.L_152:
        /*001c*/ 	.word	0x00000000
        /*0020*/ 	.short	0x0001
        /*0022*/ 	.short	0x0008
        /*0024*/ 	.byte	0x00, 0xf5, 0x21, 0x00


	//----- nvinfo : EIATTR_KPARAM_INFO
	.align		4
.L_153:
        /*0028*/ 	.byte	0x04, 0x17
        /*002a*/ 	.short	(.L_155 - .L_154)
.L_154:
        /*002c*/ 	.word	0x00000000
        /*0030*/ 	.short	0x0000
        /*0032*/ 	.short	0x0000
        /*0034*/ 	.byte	0x00, 0xf5, 0x21, 0x00


	//----- nvinfo : EIATTR_SPARSE_MMA_MASK
	.align		4
.L_155:
        /*0038*/ 	.byte	0x03, 0x50
        /*003a*/ 	.short	0x0000


	//----- nvinfo : EIATTR_MAXREG_COUNT
	.align		4
        /*003c*/ 	.byte	0x03, 0x1b
        /*003e*/ 	.short	0x00ff


	//----- nvinfo : EIATTR_MERCURY_ISA_VERSION
	.align		4
        /*0040*/ 	.byte	0x03, 0x5f
        /*0042*/ 	.short	0x0101


	//----- nvinfo : EIATTR_COOP_GROUP_MASK_REGIDS
	.align		4
        /*0044*/ 	.byte	0x04, 0x29
        /*0046*/ 	.short	(.L_157 - .L_156)


	//   ....[0]....
.L_156:
        /*0048*/ 	.word	0x05000004


	//   ....[1]....
        /*004c*/ 	.word	0x05000004


	//   ....[2]....
        /*0050*/ 	.word	0x05000004


	//   ....[3]....
        /*0054*/ 	.word	0x05000004


	//   ....[4]....
        /*0058*/ 	.word	0x05000004


	//----- nvinfo : EIATTR_COOP_GROUP_INSTR_OFFSETS
	.align		4
.L_157:
        /*005c*/ 	.byte	0x04, 0x28
        /*005e*/ 	.short	(.L_159 - .L_158)


	//   ....[0]....
.L_158:
        /*0060*/ 	.word	0x00000180


	//   ....[1]....
        /*0064*/ 	.word	0x000001d0


	//   ....[2]....
        /*0068*/ 	.word	0x00000220


	//   ....[3]....
        /*006c*/ 	.word	0x00000270


	//   ....[4]....
        /*0070*/ 	.word	0x000002c0


	//----- nvinfo : EIATTR_VRC_CTA_INIT_COUNT
	.align		4
.L_159:
        /*0074*/ 	.byte	0x02, 0x4a
	.zero		1
	.zero		1


	//----- nvinfo : EIATTR_EXIT_INSTR_OFFSETS
	.align		4
        /*0078*/ 	.byte	0x04, 0x1c
        /*007a*/ 	.short	(.L_161 - .L_160)


	//   ....[0]....
.L_160:
        /*007c*/ 	.word	0x00000320


	//   ....[1]....
        /*0080*/ 	.word	0x00000360


	//----- nvinfo : EIATTR_CBANK_PARAM_SIZE
	.align		4
.L_161:
        /*0084*/ 	.byte	0x03, 0x19
        /*0086*/ 	.short	0x0018


	//----- nvinfo : EIATTR_PARAM_CBANK
	.align		4
        /*0088*/ 	.byte	0x04, 0x0a
        /*008a*/ 	.short	(.L_163 - .L_162)
	.align		4
.L_162:
        /*008c*/ 	.word	index@(.nv.constant0._Z16reduceBlock_COAWPdS_Pj)
        /*0090*/ 	.short	0x0380
        /*0092*/ 	.short	0x0018


	//----- nvinfo : EIATTR_SW_WAR
	.align		4
.L_163:
        /*0094*/ 	.byte	0x04, 0x36
        /*0096*/ 	.short	(.L_165 - .L_164)
.L_164:
        /*0098*/ 	.word	0x00000008
.L_165:


//--------------------- .nv.info._Z15reduceBlock_COAPdS_Pj --------------------------
	.section	.nv.info._Z15reduceBlock_COAPdS_Pj,"",@"SHT_CUDA_INFO"
	.sectionflags	@""
	.align	4


	//----- nvinfo : EIATTR_CUDA_API_VERSION
	.align		4
        /*0000*/ 	.byte	0x04, 0x37
        /*0002*/ 	.short	(.L_167 - .L_166)
.L_166:
        /*0004*/ 	.word	0x00000082


	//----- nvinfo : EIATTR_KPARAM_INFO
	.align		4
.L_167:
        /*0008*/ 	.byte	0x04, 0x17
        /*000a*/ 	.short	(.L_169 - .L_168)
.L_168:
        /*000c*/ 	.word	0x00000000
        /*0010*/ 	.short	0x0002
        /*0012*/ 	.short	0x0010
        /*0014*/ 	.byte	0x00, 0xf5, 0x21, 0x00


	//----- nvinfo : EIATTR_KPARAM_INFO
	.align		4
.L_169:
        /*0018*/ 	.byte	0x04, 0x17
        /*001a*/ 	.short	(.L_171 - .L_170)
.L_170:
        /*001c*/ 	.word	0x00000000
        /*0020*/ 	.short	0x0001
        /*0022*/ 	.short	0x0008
        /*0024*/ 	.byte	0x00, 0xf5, 0x21, 0x00


	//----- nvinfo : EIATTR_KPARAM_INFO
	.align		4
.L_171:
        /*0028*/ 	.byte	0x04, 0x17
        /*002a*/ 	.short	(.L_173 - .L_172)
.L_172:
        /*002c*/ 	.word	0x00000000
        /*0030*/ 	.short	0x0000
        /*0032*/ 	.short	0x0000
        /*0034*/ 	.byte	0x00, 0xf5, 0x21, 0x00


	//----- nvinfo : EIATTR_SPARSE_MMA_MASK
	.align		4
.L_173:
        /*0038*/ 	.byte	0x03, 0x50
        /*003a*/ 	.short	0x0000


	//----- nvinfo : EIATTR_MAXREG_COUNT
	.align		4
        /*003c*/ 	.byte	0x03, 0x1b
        /*003e*/ 	.short	0x00ff


	//----- nvinfo : EIATTR_MERCURY_ISA_VERSION
	.align		4
        /*0040*/ 	.byte	0x03, 0x5f
        /*0042*/ 	.short	0x0101


	//----- nvinfo : EIATTR_COOP_GROUP_MASK_REGIDS
	.align		4
        /*0044*/ 	.byte	0x04, 0x29
        /*0046*/ 	.short	(.L_175 - .L_174)


	//   ....[0]....
.L_174:
        /*0048*/ 	.word	0x05000006


	//   ....[1]....
        /*004c*/ 	.word	0x05000006


	//   ....[2]....
        /*0050*/ 	.word	0x05000006


	//   ....[3]....
        /*0054*/ 	.word	0x05000006


	//   ....[4]....
        /*0058*/ 	.word	0x05000000


	//   ....[5]....
        /*005c*/ 	.word	0x05000006


	//   ....[6]....
        /*0060*/ 	.word	0x05000006


	//   ....[7]....
        /*0064*/ 	.word	0x05000006


	//   ....[8]....
        /*0068*/ 	.word	0x05000006


	//   ....[9]....
        /*006c*/ 	.word	0x05000006


	//----- nvinfo : EIATTR_COOP_GROUP_INSTR_OFFSETS
	.align		4
.L_175:
        /*0070*/ 	.byte	0x04, 0x28
        /*0072*/ 	.short	(.L_177 - .L_176)


	//   ....[0]....
.L_176:
        /*0074*/ 	.word	0x000001e0


	//   ....[1]....
        /*0078*/ 	.word	0x00000280


	//   ....[2]....
        /*007c*/ 	.word	0x00000320


	//   ....[3]....
        /*0080*/ 	.word	0x000003c0


	//   ....[4]....
        /*0084*/ 	.word	0x00000450


	//   ....[5]....
        /*0088*/ 	.word	0x00000520


	//   ....[6]....
        /*008c*/ 	.word	0x00000570


	//   ....[7]....
        /*0090*/ 	.word	0x000005d0


	//   ....[8]....
        /*0094*/ 	.word	0x00000630


	//   ....[9]....
        /*0098*/ 	.word	0x000006a0


	//----- nvinfo : EIATTR_VRC_CTA_INIT_COUNT
	.align		4
.L_177:
        /*009c*/ 	.byte	0x02, 0x4a
	.zero		1
	.zero		1


	//----- nvinfo : EIATTR_EXIT_INSTR_OFFSETS
	.align		4
        /*00a0*/ 	.byte	0x04, 0x1c
        /*00a2*/ 	.short	(.L_179 - .L_178)


	//   ....[0]....
.L_178:
        /*00a4*/ 	.word	0x000004c0


	//   ....[1]....
        /*00a8*/ 	.word	0x00000500


	//----- nvinfo : EIATTR_CRS_STACK_SIZE
	.align		4
.L_179:
        /*00ac*/ 	.byte	0x04, 0x1e
        /*00ae*/ 	.short	(.L_181 - .L_180)
.L_180:
        /*00b0*/ 	.word	0x00000000


	//----- nvinfo : EIATTR_CBANK_PARAM_SIZE
	.align		4
.L_181:
        /*00b4*/ 	.byte	0x03, 0x19
        /*00b6*/ 	.short	0x0018


	//----- nvinfo : EIATTR_PARAM_CBANK
	.align		4
        /*00b8*/ 	.byte	0x04, 0x0a
        /*00ba*/ 	.short	(.L_183 - .L_182)
	.align		4
.L_182:
        /*00bc*/ 	.word	index@(.nv.constant0._Z15reduceBlock_COAPdS_Pj)
        /*00c0*/ 	.short	0x0380
        /*00c2*/ 	.short	0x0018


	//----- nvinfo : EIATTR_SW_WAR
	.align		4
.L_183:
        /*00c4*/ 	.byte	0x04, 0x36
        /*00c6*/ 	.short	(.L_185 - .L_184)
.L_184:
        /*00c8*/ 	.word	0x00000008
.L_185:


//--------------------- .nv.info._Z19reduceBlock_SHUFFLEPdS_Pj --------------------------
	.section	.nv.info._Z19reduceBlock_SHUFFLEPdS_Pj,"",@"SHT_CUDA_INFO"
	.sectionflags	@""
	.align	4


	//----- nvinfo : EIATTR_CUDA_API_VERSION
	.align		4
        /*0000*/ 	.byte	0x04, 0x37
        /*0002*/ 	.short	(.L_187 - .L_186)
.L_186:
        /*0004*/ 	.word	0x00000082


	//----- nvinfo : EIATTR_KPARAM_INFO
	.align		4
.L_187:
        /*0008*/ 	.byte	0x04, 0x17
        /*000a*/ 	.short	(.L_189 - .L_188)
.L_188:
        /*000c*/ 	.word	0x00000000
        /*0010*/ 	.short	0x0002
        /*0012*/ 	.short	0x0010
        /*0014*/ 	.byte	0x00, 0xf5, 0x21, 0x00


	//----- nvinfo : EIATTR_KPARAM_INFO
	.align		4
.L_189:
        /*0018*/ 	.byte	0x04, 0x17
        /*001a*/ 	.short	(.L_191 - .L_190)
.L_190:
        /*001c*/ 	.word	0x00000000
        /*0020*/ 	.short	0x0001
        /*0022*/ 	.short	0x0008
        /*0024*/ 	.byte	0x00, 0xf5, 0x21, 0x00


	//----- nvinfo : EIATTR_KPARAM_INFO
	.align		4
.L_191:
        /*0028*/ 	.byte	0x04, 0x17
        /*002a*/ 	.short	(.L_193 - .L_192)
.L_192:
        /*002c*/ 	.word	0x00000000
        /*0030*/ 	.short	0x0000
        /*0032*/ 	.short	0x0000
        /*0034*/ 	.byte	0x00, 0xf5, 0x21, 0x00


	//----- nvinfo : EIATTR_SPARSE_MMA_MASK
	.align		4
.L_193:
        /*0038*/ 	.byte	0x03, 0x50
        /*003a*/ 	.short	0x0000


	//----- nvinfo : EIATTR_MAXREG_COUNT
	.align		4
        /*003c*/ 	.byte	0x03, 0x1b
        /*003e*/ 	.short	0x00ff


	//----- nvinfo : EIATTR_MERCURY_ISA_VERSION
	.align		4
        /*0040*/ 	.byte	0x03, 0x5f
        /*0042*/ 	.short	0x0101


	//----- nvinfo : EIATTR_COOP_GROUP_MASK_REGIDS
	.align		4
        /*0044*/ 	.byte	0x04, 0x29
        /*0046*/ 	.short	(.L_195 - .L_194)


	//   ....[0]....
.L_194:
        /*0048*/ 	.word	0xffffffff


	//   ....[1]....
        /*004c*/ 	.word	0xffffffff


	//   ....[2]....
        /*0050*/ 	.word	0xffffffff


	//   ....[3]....
        /*0054*/ 	.word	0xffffffff


	//   ....[4]....
        /*0058*/ 	.word	0xffffffff


	//   ....[5]....
        /*005c*/ 	.word	0xffffffff


	//   ....[6]....
        /*0060*/ 	.word	0xffffffff


	//   ....[7]....
        /*0064*/ 	.word	0xffffffff


	//   ....[8]....
        /*0068*/ 	.word	0xffffffff


	//   ....[9]....
        /*006c*/ 	.word	0xffffffff


	//----- nvinfo : EIATTR_COOP_GROUP_INSTR_OFFSETS
	.align		4
.L_195:
        /*0070*/ 	.byte	0x04, 0x28
        /*0072*/ 	.short	(.L_197 - .L_196)


	//   ....[0]....
.L_196:
        /*0074*/ 	.word	0x00000130


	//   ....[1]....
        /*0078*/ 	.word	0x00000140


	//   ....[2]....
        /*007c*/ 	.word	0x00000160


	//   ....[3]....
        /*0080*/ 	.word	0x00000170


	//   ....[4]....
        /*0084*/ 	.word	0x00000190


	//   ....[5]....
        /*0088*/ 	.word	0x000001a0


	//   ....[6]....
        /*008c*/ 	.word	0x000001c0


	//   ....[7]....
        /*0090*/ 	.word	0x000001d0


	//   ....[8]....
        /*0094*/ 	.word	0x000001f0


	//   ....[9]....
        /*0098*/ 	.word	0x00000200


	//----- nvinfo : EIATTR_VRC_CTA_INIT_COUNT
	.align		4
.L_197:
        /*009c*/ 	.byte	0x02, 0x4a
	.zero		1
	.zero		1


	//----- nvinfo : EIATTR_EXIT_INSTR_OFFSETS
	.align		4
        /*00a0*/ 	.byte	0x04, 0x1c
        /*00a2*/ 	.short	(.L_199 - .L_198)


	//   ....[0]....
.L_198:
        /*00a4*/ 	.word	0x00000280


	//   ....[1]....
        /*00a8*/ 	.word	0x000002c0


	//----- nvinfo : EIATTR_CBANK_PARAM_SIZE
	.align		4
.L_199:
        /*00ac*/ 	.byte	0x03, 0x19
        /*00ae*/ 	.short	0x0018


	//----- nvinfo : EIATTR_PARAM_CBANK
	.align		4
        /*00b0*/ 	.byte	0x04, 0x0a
        /*00b2*/ 	.short	(.L_201 - .L_200)
	.align		4
.L_200:
        /*00b4*/ 	.word	index@(.nv.constant0._Z19reduceBlock_SHUFFLEPdS_Pj)
        /*00b8*/ 	.short	0x0380
        /*00ba*/ 	.short	0x0018


	//----- nvinfo : EIATTR_SW_WAR
	.align		4
.L_201:
        /*00bc*/ 	.byte	0x04, 0x36
        /*00be*/ 	.short	(.L_203 - .L_202)
.L_202:
        /*00c0*/ 	.word	0x00000008
.L_203:


//--------------------- .nv.info._Z17reduceBlock_TILEWPdS_Pj --------------------------
	.section	.nv.info._Z17reduceBlock_TILEWPdS_Pj,"",@"SHT_CUDA_INFO"
	.sectionflags	@""
	.align	4


	//----- nvinfo : EIATTR_CUDA_API_VERSION
	.align		4
        /*0000*/ 	.byte	0x04, 0x37
        /*0002*/ 	.short	(.L_205 - .L_204)
.L_204:
        /*0004*/ 	.word	0x00000082


	//----- nvinfo : EIATTR_KPARAM_INFO
	.align		4
.L_205:
        /*0008*/ 	.byte	0x04, 0x17
        /*000a*/ 	.short	(.L_207 - .L_206)
.L_206:
        /*000c*/ 	.word	0x00000000
        /*0010*/ 	.short	0x0002
        /*0012*/ 	.short	0x0010
        /*0014*/ 	.byte	0x00, 0xf5, 0x21, 0x00


	//----- nvinfo : EIATTR_KPARAM_INFO
	.align		4
.L_207:
        /*0018*/ 	.byte	0x04, 0x17
        /*001a*/ 	.short	(.L_209 - .L_208)
.L_208:
        /*001c*/ 	.word	0x00000000
        /*0020*/ 	.short	0x0001
        /*0022*/ 	.short	0x0008
        /*0024*/ 	.byte	0x00, 0xf5, 0x21, 0x00


	//----- nvinfo : EIATTR_KPARAM_INFO
	.align		4
.L_209:
        /*0028*/ 	.byte	0x04, 0x17
        /*002a*/ 	.short	(.L_211 - .L_210)
.L_210:
        /*002c*/ 	.word	0x00000000
        /*0030*/ 	.short	0x0000
        /*0032*/ 	.short	0x0000
        /*0034*/ 	.byte	0x00, 0xf5, 0x21, 0x00


	//----- nvinfo : EIATTR_SPARSE_MMA_MASK
	.align		4
.L_211:
        /*0038*/ 	.byte	0x03, 0x50
        /*003a*/ 	.short	0x0000


	//----- nvinfo : EIATTR_MAXREG_COUNT
	.align		4
        /*003c*/ 	.byte	0x03, 0x1b
        /*003e*/ 	.short	0x00ff


	//----- nvinfo : EIATTR_MERCURY_ISA_VERSION
	.align		4
        /*0040*/ 	.byte	0x03, 0x5f
        /*0042*/ 	.short	0x0101


	//----- nvinfo : EIATTR_COOP_GROUP_MASK_REGIDS
	.align		4
        /*0044*/ 	.byte	0x04, 0x29
        /*0046*/ 	.short	(.L_213 - .L_212)


	//   ....[0]....
.L_212:
        /*0048*/ 	.word	0xffffffff


	//   ....[1]....
        /*004c*/ 	.word	0xffffffff


	//   ....[2]....
        /*0050*/ 	.word	0xffffffff


	//   ....[3]....
        /*0054*/ 	.word	0xffffffff


	//   ....[4]....
        /*0058*/ 	.word	0xffffffff


	//----- nvinfo : EIATTR_COOP_GROUP_INSTR_OFFSETS
	.align		4
.L_213:
        /*005c*/ 	.byte	0x04, 0x28
        /*005e*/ 	.short	(.L_215 - .L_214)


	//   ....[0]....
.L_214:
        /*0060*/ 	.word	0x00000170


	//   ....[1]....
        /*0064*/ 	.word	0x000001c0


	//   ....[2]....
        /*0068*/ 	.word	0x00000210


	//   ....[3]....
        /*006c*/ 	.word	0x00000260


	//   ....[4]....
        /*0070*/ 	.word	0x000002b0


	//----- nvinfo : EIATTR_VRC_CTA_INIT_COUNT
	.align		4
.L_215:
        /*0074*/ 	.byte	0x02, 0x4a
	.zero		1
	.zero		1


	//----- nvinfo : EIATTR_EXIT_INSTR_OFFSETS
	.align		4
        /*0078*/ 	.byte	0x04, 0x1c
        /*007a*/ 	.short	(.L_217 - .L_216)


	//   ....[0]....
.L_216:
        /*007c*/ 	.word	0x00000310


	//   ....[1]....
        /*0080*/ 	.word	0x00000350


	//----- nvinfo : EIATTR_CBANK_PARAM_SIZE
	.align		4
.L_217:
        /*0084*/ 	.byte	0x03, 0x19
        /*0086*/ 	.short	0x0018


	//----- nvinfo : EIATTR_PARAM_CBANK
	.align		4
        /*0088*/ 	.byte	0x04, 0x0a
        /*008a*/ 	.short	(.L_219 - .L_218)
	.align		4
.L_218:
        /*008c*/ 	.word	index@(.nv.constant0._Z17reduceBlock_TILEWPdS_Pj)
        /*0090*/ 	.short	0x0380
        /*0092*/ 	.short	0x0018


	//----- nvinfo : EIATTR_SW_WAR
	.align		4
.L_219:
        /*0094*/ 	.byte	0x04, 0x36
        /*0096*/ 	.short	(.L_221 - .L_220)
.L_220:
        /*0098*/ 	.word	0x00000008
.L_221:


//--------------------- .nv.info._Z16reduceBlock_TILEPdS_Pj --------------------------
	.section	.nv.info._Z16reduceBlock_TILEPdS_Pj,"",@"SHT_CUDA_INFO"
	.sectionflags	@""
	.align	4


	//----- nvinfo : EIATTR_CUDA_API_VERSION
	.align		4
        /*0000*/ 	.byte	0x04, 0x37
        /*0002*/ 	.short	(.L_223 - .L_222)
.L_222:
        /*0004*/ 	.word	0x00000082


	//----- nvinfo : EIATTR_KPARAM_INFO
	.align		4
.L_223:
        /*0008*/ 	.byte	0x04, 0x17
        /*000a*/ 	.short	(.L_225 - .L_224)
.L_224:
        /*000c*/ 	.word	0x00000000
        /*0010*/ 	.short	0x0002
        /*0012*/ 	.short	0x0010
        /*0014*/ 	.byte	0x00, 0xf5, 0x21, 0x00


	//----- nvinfo : EIATTR_KPARAM_INFO
	.align		4
.L_225:
        /*0018*/ 	.byte	0x04, 0x17
        /*001a*/ 	.short	(.L_227 - .L_226)
.L_226:
        /*001c*/ 	.word	0x00000000
        /*0020*/ 	.short	0x0001
        /*0022*/ 	.short	0x0008
        /*0024*/ 	.byte	0x00, 0xf5, 0x21, 0x00


	//----- nvinfo : EIATTR_KPARAM_INFO
	.align		4
.L_227:
        /*0028*/ 	.byte	0x04, 0x17
        /*002a*/ 	.short	(.L_229 - .L_228)
.L_228:
        /*002c*/ 	.word	0x00000000
        /*0030*/ 	.short	0x0000
        /*0032*/ 	.short	0x0000
        /*0034*/ 	.byte	0x00, 0xf5, 0x21, 0x00


	//----- nvinfo : EIATTR_SPARSE_MMA_MASK
	.align		4
.L_229:
        /*0038*/ 	.byte	0x03, 0x50
        /*003a*/ 	.short	0x0000


	//----- nvinfo : EIATTR_MAXREG_COUNT
	.align		4
        /*003c*/ 	.byte	0x03, 0x1b
        /*003e*/ 	.short	0x00ff


	//----- nvinfo : EIATTR_MERCURY_ISA_VERSION
	.align		4
        /*0040*/ 	.byte	0x03, 0x5f
        /*0042*/ 	.short	0x0101


	//----- nvinfo : EIATTR_INT_WARP_WIDE_INSTR_OFFSETS
	.align		4
        /*0044*/ 	.byte	0x04, 0x31
        /*0046*/ 	.short	(.L_231 - .L_230)


	//   ....[0]....
.L_230:
        /*0048*/ 	.word	0x00000190


	//   ....[1]....
        /*004c*/ 	.word	0x00000210


	//   ....[2]....
        /*0050*/ 	.word	0x00000230


	//   ....[3]....
        /*0054*/ 	.word	0x000002a0


	//   ....[4]....
        /*0058*/ 	.word	0x00000320


	//   ....[5]....
        /*005c*/ 	.word	0x00000330


	//   ....[6]....
        /*0060*/ 	.word	0x000003b0


	//   ....[7]....
        /*0064*/ 	.word	0x00000430


	//   ....[8]....
        /*0068*/ 	.word	0x00000440


	//   ....[9]....
        /*006c*/ 	.word	0x000004c0


	//   ....[10]....
        /*0070*/ 	.word	0x00000540


	//   ....[11]....
        /*0074*/ 	.word	0x00000550


	//   ....[12]....
        /*0078*/ 	.word	0x000005d0


	//   ....[13]....
        /*007c*/ 	.word	0x00000650


	//   ....[14]....
        /*0080*/ 	.word	0x00000660


	//----- nvinfo : EIATTR_COOP_GROUP_MASK_REGIDS
	.align		4
.L_231:
        /*0084*/ 	.byte	0x04, 0x29
        /*0086*/ 	.short	(.L_233 - .L_232)


	//   ....[0]....
.L_232:
        /*0088*/ 	.word	0x05000009


	//   ....[1]....
        /*008c*/ 	.word	0x05000009


	//   ....[2]....
        /*0090*/ 	.word	0x05000009


	//   ....[3]....
        /*0094*/ 	.word	0x05000009


	//   ....[4]....
        /*0098*/ 	.word	0x05000006


	//   ....[5]....
        /*009c*/ 	.word	0x05000009


	//   ....[6]....
        /*00a0*/ 	.word	0x05000009


	//   ....[7]....
        /*00a4*/ 	.word	0x05000009


	//   ....[8]....
        /*00a8*/ 	.word	0x05000009


	//   ....[9]....
        /*00ac*/ 	.word	0x05000009


	//----- nvinfo : EIATTR_COOP_GROUP_INSTR_OFFSETS
	.align		4
.L_233:
        /*00b0*/ 	.byte	0x04, 0x28
        /*00b2*/ 	.short	(.L_235 - .L_234)


	//   ....[0]....
.L_234:
        /*00b4*/ 	.word	0x00000270


	//   ....[1]....
        /*00b8*/ 	.word	0x00000380


	//   ....[2]....
        /*00bc*/ 	.word	0x00000490


	//   ....[3]....
        /*00c0*/ 	.word	0x000005a0


	//   ....[4]....
        /*00c4*/ 	.word	0x000006b0


	//   ....[5]....
        /*00c8*/ 	.word	0x000007e0


	//   ....[6]....
        /*00cc*/ 	.word	0x00000840


	//   ....[7]....
        /*00d0*/ 	.word	0x000008a0


	//   ....[8]....
        /*00d4*/ 	.word	0x00000900


	//   ....[9]....
        /*00d8*/ 	.word	0x00000970


	//----- nvinfo : EIATTR_VRC_CTA_INIT_COUNT
	.align		4
.L_235:
        /*00dc*/ 	.byte	0x02, 0x4a
	.zero		1
	.zero		1


	//----- nvinfo : EIATTR_EXIT_INSTR_OFFSETS
	.align		4
        /*00e0*/ 	.byte	0x04, 0x1c
        /*00e2*/ 	.short	(.L_237 - .L_236)


	//   ....[0]....
.L_236:
        /*00e4*/ 	.word	0x00000750


	//   ....[1]....
        /*00e8*/ 	.word	0x000007b0


	//----- nvinfo : EIATTR_CRS_STACK_SIZE
	.align		4
.L_237:
        /*00ec*/ 	.byte	0x04, 0x1e
        /*00ee*/ 	.short	(.L_239 - .L_238)
.L_238:
        /*00f0*/ 	.word	0x00000000


	//----- nvinfo : EIATTR_CBANK_PARAM_SIZE
	.align		4
.L_239:
        /*00f4*/ 	.byte	0x03, 0x19
        /*00f6*/ 	.short	0x0018


	//----- nvinfo : EIATTR_PARAM_CBANK
	.align		4
        /*00f8*/ 	.byte	0x04, 0x0a
        /*00fa*/ 	.short	(.L_241 - .L_240)
	.align		4
.L_240:
        /*00fc*/ 	.word	index@(.nv.constant0._Z16reduceBlock_TILEPdS_Pj)
        /*0100*/ 	.short	0x0380
        /*0102*/ 	.short	0x0018


	//----- nvinfo : EIATTR_SW_WAR
	.align		4
.L_241:
        /*0104*/ 	.byte	0x04, 0x36
        /*0106*/ 	.short	(.L_243 - .L_242)
.L_242:
        /*0108*/ 	.word	0x00000008
.L_243:


//--------------------- .nv.info._Z17reduceBlock_BLOCKPdS_Pj --------------------------
	.section	.nv.info._Z17reduceBlock_BLOCKPdS_Pj,"",@"SHT_CUDA_INFO"
	.sectionflags	@""
	.align	4


	//----- nvinfo : EIATTR_CUDA_API_VERSION
	.align		4
        /*0000*/ 	.byte	0x04, 0x37
        /*0002*/ 	.short	(.L_245 - .L_244)
.L_244:
        /*0004*/ 	.word	0x00000082


	//----- nvinfo : EIATTR_KPARAM_INFO
	.align		4
.L_245:
        /*0008*/ 	.byte	0x04, 0x17
        /*000a*/ 	.short	(.L_247 - .L_246)
.L_246:
        /*000c*/ 	.word	0x00000000
        /*0010*/ 	.short	0x0002
        /*0012*/ 	.short	0x0010
        /*0014*/ 	.byte	0x00, 0xf5, 0x21, 0x00


	//----- nvinfo : EIATTR_KPARAM_INFO
	.align		4
.L_247:
        /*0018*/ 	.byte	0x04, 0x17
        /*001a*/ 	.short	(.L_249 - .L_248)
.L_248:
        /*001c*/ 	.word	0x00000000
        /*0020*/ 	.short	0x0001
        /*0022*/ 	.short	0x0008
        /*0024*/ 	.byte	0x00, 0xf5, 0x21, 0x00


	//----- nvinfo : EIATTR_KPARAM_INFO
	.align		4
.L_249:
        /*0028*/ 	.byte	0x04, 0x17
        /*002a*/ 	.short	(.L_251 - .L_250)
.L_250:
        /*002c*/ 	.word	0x00000000
        /*0030*/ 	.short	0x0000
        /*0032*/ 	.short	0x0000
        /*0034*/ 	.byte	0x00, 0xf5, 0x21, 0x00


	//----- nvinfo : EIATTR_SPARSE_MMA_MASK
	.align		4
.L_251:
        /*0038*/ 	.byte	0x03, 0x50
        /*003a*/ 	.short	0x0000


	//----- nvinfo : EIATTR_MAXREG_COUNT
	.align		4
        /*003c*/ 	.byte	0x03, 0x1b
        /*003e*/ 	.short	0x00ff


	//----- nvinfo : EIATTR_NUM_BARRIERS
	.align		4
        /*0040*/ 	.byte	0x02, 0x4c
        /*0042*/ 	.byte	0x01
	.zero		1


	//----- nvinfo : EIATTR_MERCURY_ISA_VERSION
	.align		4
        /*0044*/ 	.byte	0x03, 0x5f
        /*0046*/ 	.short	0x0101


	//----- nvinfo : EIATTR_COOP_GROUP_MASK_REGIDS
	.align		4
        /*0048*/ 	.byte	0x04, 0x29
        /*004a*/ 	.short	(.L_253 - .L_252)


	//   ....[0]....
.L_252:
        /*004c*/ 	.word	0xffffffff


	//   ....[1]....
        /*0050*/ 	.word	0xffffffff


	//   ....[2]....
        /*0054*/ 	.word	0xffffffff


	//   ....[3]....
        /*0058*/ 	.word	0xffffffff


	//   ....[4]....
        /*005c*/ 	.word	0xffffffff


	//----- nvinfo : EIATTR_COOP_GROUP_INSTR_OFFSETS
	.align		4
.L_253:
        /*0060*/ 	.byte	0x04, 0x28
        /*0062*/ 	.short	(.L_255 - .L_254)


	//   ....[0]....
.L_254:
        /*0064*/ 	.word	0x00000170


	//   ....[1]....
        /*0068*/ 	.word	0x000001c0


	//   ....[2]....
        /*006c*/ 	.word	0x00000210


	//   ....[3]....
        /*0070*/ 	.word	0x00000260


	//   ....[4]....
        /*0074*/ 	.word	0x000002b0


	//----- nvinfo : EIATTR_VRC_CTA_INIT_COUNT
	.align		4
.L_255:
        /*0078*/ 	.byte	0x02, 0x4a
	.zero		1
	.zero		1


	//----- nvinfo : EIATTR_EXIT_INSTR_OFFSETS
	.align		4
        /*007c*/ 	.byte	0x04, 0x1c
        /*007e*/ 	.short	(.L_257 - .L_256)


	//   ....[0]....
.L_256:
        /*0080*/ 	.word	0x00000310


	//   ....[1]....
        /*0084*/ 	.word	0x00000350


	//----- nvinfo : EIATTR_CBANK_PARAM_SIZE
	.align		4
.L_257:
        /*0088*/ 	.byte	0x03, 0x19
        /*008a*/ 	.short	0x0018


	//----- nvinfo : EIATTR_PARAM_CBANK
	.align		4
        /*008c*/ 	.byte	0x04, 0x0a
        /*008e*/ 	.short	(.L_259 - .L_258)
	.align		4
.L_258:
        /*0090*/ 	.word	index@(.nv.constant0._Z17reduceBlock_BLOCKPdS_Pj)
        /*0094*/ 	.short	0x0380
        /*0096*/ 	.short	0x0018


	//----- nvinfo : EIATTR_SW_WAR
	.align		4
.L_259:
        /*0098*/ 	.byte	0x04, 0x36
        /*009a*/ 	.short	(.L_261 - .L_260)
.L_260:
        /*009c*/ 	.word	0x00000008
.L_261:


//--------------------- .nv.callgraph             --------------------------
	.section	.nv.callgraph,"",@"SHT_CUDA_CALLGRAPH"
	.align	4
	.sectionentsize	8
	.align		4
        /*0000*/ 	.word	0x00000000
	.align		4
        /*0004*/ 	.word	0xffffffff
	.align		4
        /*0008*/ 	.word	0x00000000
	.align		4
        /*000c*/ 	.word	0xfffffffe
	.align		4
        /*0010*/ 	.word	0x00000000
	.align		4
        /*0014*/ 	.word	0xfffffffd
	.align		4
        /*0018*/ 	.word	0x00000000
	.align		4
        /*001c*/ 	.word	0xfffffffc


//--------------------- .nv.constant2._Z13k_base_kernelffPdPjj --------------------------
	.section	.nv.constant2._Z13k_base_kernelffPdPjj,"a",@progbits
	.sectionflags	@""
	.align	4
.nv.constant2._Z13k_base_kernelffPdPjj:
	.zero		32


//--------------------- .text._Z13k_base_kernelffPdPjj --------------------------
	.section	.text._Z13k_base_kernelffPdPjj,"ax",@progbits
	.align	128
        .global         _Z13k_base_kernelffPdPjj
        .type           _Z13k_base_kernelffPdPjj,@function
        .size           _Z13k_base_kernelffPdPjj,(.L_x_55 - _Z13k_base_kernelffPdPjj)
        .other          _Z13k_base_kernelffPdPjj,@"STO_CUDA_ENTRY STV_DEFAULT"
_Z13k_base_kernelffPdPjj:
.text._Z13k_base_kernelffPdPjj:
[----:B------:R-:W-:Y:S08]  /*0000*/  LDC R1, c[0x0][0x37c] ;  /* 0x0000df00ff017b82 */ /* 0x000ff00000000800 */
[----:B------:R-:W0:Y:S01]  /*0010*/  LDC R7, c[0x0][0x398] ;  /* 0x0000e600ff077b82 */ /* 0x000e220000000800 */
[----:B------:R-:W1:Y:S07]  /*0020*/  S2R R3, SR_TID.X ;  /* 0x0000000000037919 */ /* 0x000e6e0000002100 */
[----:B------:R-:W1:Y:S08]  /*0030*/  S2UR UR4, SR_CTAID.X ;  /* 0x00000000000479c3 */ /* 0x000e700000002500 */
[----:B------:R-:W1:Y:S01]  /*0040*/  LDC R4, c[0x0][0x360] ;  /* 0x0000d800ff047b82 */ /* 0x000e620000000800 */
[----:B0-----:R-:W-:-:S02]  /*0050*/  VIADD R0, R7, 0xffffffff ;  /* 0xffffffff07007836 */ /* 0x001fc40000000000 */
[----:B------:R-:W-:-:S03]  /*0060*/  VIADD R2, R7, 0xffffffdf ;  /* 0xffffffdf07027836 */ /* 0x000fc60000000000 */
[----:B------:R-:W-:Y:S02]  /*0070*/  LOP3.LUT P0, RZ, R0, R7, RZ, 0xc0, !PT ;  /* 0x0000000700ff7212 */ /* 0x000fe4000780c0ff */
[----:B------:R-:W-:Y:S01]  /*0080*/  ISETP.GT.U32.AND P1, PT, R2, -0x21, PT ;  /* 0xffffffdf0200780c */ /* 0x000fe20003f24070 */
[----:B-1----:R-:W-:-:S12]  /*0090*/  IMAD R0, R4, UR4, R3 ;  /* 0x0000000404007c24 */ /* 0x002fd8000f8e0203 */
[----:B------:R-:W-:Y:S05]  /*00a0*/  @!P0 BRA P1, `(.L_x_0) ;  /* 0x0000000000048947 */ /* 0x000fea0000800000 */
[----:B------:R-:W-:Y:S05]  /*00b0*/  BPT.TRAP 0x1 ;  /* 0x000000040000795c */ /* 0x000fea0000300000 */
.L_x_0:
[----:B------:R-:W0:Y:S01]  /*00c0*/  S2R R2, SR_TID.Y ;  /* 0x0000000000027919 */ /* 0x000e220000002200 */
[----:B------:R-:W0:Y:S01]  /*00d0*/  LDCU UR4, c[0x0][0x364] ;  /* 0x00006c80ff0477ac */ /* 0x000e220008000800 */
[----:B------:R-:W0:Y:S01]  /*00e0*/  S2R R5, SR_TID.Z ;  /* 0x0000000000057919 */ /* 0x000e220000002300 */
[----:B------:R-:W1:Y:S01]  /*00f0*/  LDCU UR5, c[0x0][0x368] ;  /* 0x00006d00ff0577ac */ /* 0x000e620008000800 */
[----:B------:R-:W2:Y:S01]  /*0100*/  S2R R6, SR_LANEID ;  /* 0x0000000000067919 */ /* 0x000ea20000000000 */
[----:B0-----:R-:W-:Y:S02]  /*0110*/  IMAD R2, R5, UR4, R2 ;  /* 0x0000000405027c24 */ /* 0x001fe4000f8e0202 */
[----:B------:R-:W-:Y:S02]  /*0120*/  IMAD.MOV R5, RZ, RZ, -R7 ;  /* 0x000000ffff057224 */ /* 0x000fe400078e0a07 */
[----:B------:R-:W-:Y:S02]  /*0130*/  IMAD R2, R2, R4, R3 ;  /* 0x0000000402027224 */ /* 0x000fe400078e0203 */
[----:B------:R-:W-:-:S03]  /*0140*/  IMAD R3, R4, UR4, RZ ;  /* 0x0000000404037c24 */ /* 0x000fc6000f8e02ff */
[----:B------:R-:W-:-:S05]  /*0150*/  LOP3.LUT R2, R2, R5, RZ, 0xc0, !PT ;  /* 0x0000000502027212 */ /* 0x000fca00078ec0ff */
[----:B-1----:R-:W-:Y:S01]  /*0160*/  IMAD R2, R3, UR5, -R2 ;  /* 0x0000000503027c24 */ /* 0x002fe2000f8e0a02 */
[----:B--2---:R-:W-:-:S04]  /*0170*/  LOP3.LUT R3, R6, R5, RZ, 0xc0, !PT ;  /* 0x0000000506037212 */ /* 0x004fc800078ec0ff */
[----:B------:R-:W-:Y:S01]  /*0180*/  VIMNMX.U32 R2, PT, PT, R2, R7, PT ;  /* 0x0000000702027248 */ /* 0x000fe20003fe0000 */
[----:B------:R-:W-:-:S03]  /*0190*/  IMAD.MOV.U32 R7, RZ, RZ, -0x1 ;  /* 0xffffffffff077424 */ /* 0x000fc600078e00ff */
[----:B------:R-:W-:-:S04]  /*01a0*/  IADD3 R2, PT, PT, -R2, 0x20, RZ ;  /* 0x0000002002027810 */ /* 0x000fc80007ffe1ff */
[----:B------:R-:W-:-:S04]  /*01b0*/  SHF.R.U32.HI R2, RZ, R2, R7 ;  /* 0x00000002ff027219 */ /* 0x000fc80000011607 */
[----:B------:R-:W-:Y:S02]  /*01c0*/  SHF.L.U32 R2, R2, R3, RZ ;  /* 0x0000000302027219 */ /* 0x000fe400000006ff */
[----:B------:R-:W-:Y:S01]  /*01d0*/  CS2R.32 R11, SR_CLOCKLO ;  /* 0x00000000000b7805 */ /* 0x000fe20000005000 */
[----:B------:R-:W0:Y:S01]  /*01e0*/  LDC.64 R8, c[0x0][0x358] ;  /* 0x0000d600ff087b82 */ /* 0x000e220000000a00 */
[----:B------:R-:W-:Y:S05]  /*01f0*/  WARPSYNC R2 ;  /* 0x0000000002007348 */ /* 0x000fea0003800000 */
[----:B------:R-:W-:Y:S01]  /*0200*/  CS2R.32 R13, SR_CLOCKLO ;  /* 0x00000000000d7805 */ /* 0x000fe20000005000 */
[----:B------:R-:W1:Y:S01]  /*0210*/  LDCU.64 UR4, c[0x0][0x390] ;  /* 0x00007200ff0477ac */ /* 0x000e620008000a00 */
[----:B------:R-:W-:Y:S01]  /*0220*/  LOP3.LUT P0, RZ, R0, 0x1f, RZ, 0xc0, !PT ;  /* 0x0000001f00ff7812 */ /* 0x000fe2000780c0ff */
[----:B------:R-:W2:Y:S01]  /*0230*/  LDC.64 R6, c[0x0][0x388] ;  /* 0x0000e200ff067b82 */ /* 0x000ea20000000a00 */
[----:B0-----:R-:W-:-:S02]  /*0240*/  R2UR UR8, R8 ;  /* 0x00000000080872ca */ /* 0x001fc400000e0000 */
[----:B------:R-:W-:Y:S02]  /*0250*/  R2UR UR9, R9 ;  /* 0x00000000090972ca */ /* 0x000fe400000e0000 */
[----:B-1----:R-:W-:Y:S01]  /*0260*/  ISETP.EQ.U32.AND P1, PT, RZ, UR4, PT ;  /* 0x00000004ff007c0c */ /* 0x002fe2000bf22070 */
[----:B------:R-:W0:Y:S03]  /*0270*/  LDCU UR4, c[0x0][0x380] ;  /* 0x00007000ff0477ac */ /* 0x000e260008000800 */
[----:B------:R-:W-:Y:S01]  /*0280*/  ISETP.EQ.OR.EX P0, PT, RZ, UR5, P0, P1 ;  /* 0x00000005ff007c0c */ /* 0x000fe20008702710 */
[----:B--2---:R-:W-:-:S12]  /*0290*/  IMAD.WIDE.U32 R6, R0, 0x8, R6 ;  /* 0x0000000800067825 */ /* 0x004fd800078e0006 */
[----:B------:R-:W1:Y:S01]  /*02a0*/  @!P0 LDC.64 R2, c[0x0][0x390] ;  /* 0x0000e400ff028b82 */ /* 0x000e620000000a00 */
[C---:B------:R-:W-:Y:S01]  /*02b0*/  @!P0 R2UR UR5, R9.reuse ;  /* 0x00000000090582ca */ /* 0x040fe200000e0000 */
[----:B0-----:R-:W0:Y:S01]  /*02c0*/  F2F.F64.F32 R4, UR4 ;  /* 0x0000000400047d10 */ /* 0x001e220008201800 */
[C---:B------:R-:W-:Y:S02]  /*02d0*/  @!P0 R2UR UR4, R8.reuse ;  /* 0x00000000080482ca */ /* 0x040fe400000e0000 */
[----:B------:R-:W-:Y:S02]  /*02e0*/  @!P0 R2UR UR6, R8 ;  /* 0x00000000080682ca */ /* 0x000fe400000e0000 */
[----:B------:R-:W-:Y:S02]  /*02f0*/  @!P0 R2UR UR7, R9 ;  /* 0x00000000090782ca */ /* 0x000fe400000e0000 */
[----:B------:R-:W-:-:S05]  /*0300*/  @!P0 SHF.R.U32.HI R9, RZ, 0x4, R0 ;  /* 0x00000004ff098819 */ /* 0x000fca0000011600 */
[----:B-1----:R-:W-:-:S05]  /*0310*/  @!P0 IMAD.WIDE.U32 R2, R9, 0x4, R2 ;  /* 0x0000000409028825 */ /* 0x002fca00078e0002 */
[----:B------:R-:W-:Y:S04]  /*0320*/  @!P0 STG.E desc[UR4][R2.64], R11 ;  /* 0x0000000b02008986 */ /* 0x000fe8000c101904 */
[----:B------:R-:W-:Y:S04]  /*0330*/  @!P0 STG.E desc[UR6][R2.64+0x4], R13 ;  /* 0x0000040d02008986 */ /* 0x000fe8000c101906 */
[----:B0-----:R-:W-:Y:S01]  /*0340*/  STG.E.64 desc[UR8][R6.64], R4 ;  /* 0x0000000406007986 */ /* 0x001fe2000c101b08 */
[----:B------:R-:W-:Y:S05]  /*0350*/  EXIT ;  /* 0x000000000000794d */ /* 0x000fea0003800000 */
.L_x_1:
[----:B------:R-:W-:-:S00]  /*0360*/  BRA `(.L_x_1) ;  /* 0xfffffffc00fc7947 */ /* 0x000fc0000383ffff */
[----:B------:R-:W-:-:S00]  /*0370*/  NOP ;  /* 0x0000000000007918 */ /* 0x000fc00000000000 */
        /* <DEDUP_REMOVED lines=8> */
.L_x_55:


//--------------------- .text._Z24reduceBlock_SERIAL_BASICPdS_Pj --------------------------
	.section	.text._Z24reduceBlock_SERIAL_BASICPdS_Pj,"ax",@progbits
	.align	128
        .global         _Z24reduceBlock_SERIAL_BASICPdS_Pj
        .type           _Z24reduceBlock_SERIAL_BASICPdS_Pj,@function
        .size           _Z24reduceBlock_SERIAL_BASICPdS_Pj,(.L_x_56 - _Z24reduceBlock_SERIAL_BASICPdS_Pj)
        .other          _Z24reduceBlock_SERIAL_BASICPdS_Pj,@"STO_CUDA_ENTRY STV_DEFAULT"
_Z24reduceBlock_SERIAL_BASICPdS_Pj:
.text._Z24reduceBlock_SERIAL_BASICPdS_Pj:
[----:B------:R-:W-:Y:S01]  /*0000*/  LDC R1, c[0x0][0x37c] ;  /* 0x0000df00ff017b82 */ /* 0x000fe20000000800 */
[----:B------:R-:W0:Y:S01]  /*0010*/  S2R R0, SR_TID.Y ;  /* 0x0000000000007919 */ /* 0x000e220000002200 */
[----:B------:R-:W1:Y:S06]  /*0020*/  LDCU UR4, c[0x0][0x360] ;  /* 0x00006c00ff0477ac */ /* 0x000e6c0008000800 */
[----:B------:R-:W2:Y:S01]  /*0030*/  LDC.64 R2, c[0x0][0x380] ;  /* 0x0000e000ff027b82 */ /* 0x000ea20000000a00 */
[----:B------:R-:W0:Y:S01]  /*0040*/  S2R R5, SR_TID.Z ;  /* 0x0000000000057919 */ /* 0x000e220000002300 */
[----:B------:R-:W0:Y:S01]  /*0050*/  LDCU UR5, c[0x0][0x364] ;  /* 0x00006c80ff0577ac */ /* 0x000e220008000800 */
[----:B------:R-:W1:Y:S01]  /*0060*/  S2R R7, SR_TID.X ;  /* 0x0000000000077919 */ /* 0x000e620000002100 */
[----:B------:R-:W3:Y:S01]  /*0070*/  LDCU.64 UR6, c[0x0][0x358] ;  /* 0x00006b00ff0677ac */ /* 0x000ee20008000a00 */
[----:B0-----:R-:W-:-:S04]  /*0080*/  IMAD R0, R5, UR5, R0 ;  /* 0x0000000505007c24 */ /* 0x001fc8000f8e0200 */
[----:B-1----:R-:W-:-:S04]  /*0090*/  IMAD R7, R0, UR4, R7 ;  /* 0x0000000400077c24 */ /* 0x002fc8000f8e0207 */
[----:B--2---:R-:W-:-:S06]  /*00a0*/  IMAD.WIDE.U32 R2, R7, 0x8, R2 ;  /* 0x0000000807027825 */ /* 0x004fcc00078e0002 */
[----:B---3--:R-:W2:Y:S01]  /*00b0*/  LDG.E.64 R2, desc[UR6][R2.64] ;  /* 0x0000000602027981 */ /* 0x008ea2000c1e1b00 */
[----:B------:R-:W0:Y:S01]  /*00c0*/  S2UR UR5, SR_CgaCtaId ;  /* 0x00000000000579c3 */ /* 0x000e220000008800 */
[----:B------:R-:W-:Y:S02]  /*00d0*/  UMOV UR4, 0x400 ;  /* 0x0000040000047882 */ /* 0x000fe40000000000 */
[----:B0-----:R-:W-:-:S06]  /*00e0*/  ULEA UR4, UR5, UR4, 0x18 ;  /* 0x0000000405047291 */ /* 0x001fcc000f8ec0ff */
[----:B------:R-:W-:-:S05]  /*00f0*/  LEA R5, R7, UR4, 0x3 ;  /* 0x0000000407057c11 */ /* 0x000fca000f8e18ff */
[----:B------:R-:W-:Y:S04]  /*0100*/  STS.64 [R5+0x100], RZ ;  /* 0x000100ff05007388 */ /* 0x000fe80000000a00 */
[----:B--2---:R-:W-:Y:S01]  /*0110*/  STS.64 [R5], R2 ;  /* 0x0000000205007388 */ /* 0x004fe20000000a00 */
[----:B------:R-:W-:-:S03]  /*0120*/  CS2R.32 R9, SR_CLOCKLO ;  /* 0x0000000000097805 */ /* 0x000fc60000005000 */
[----:B------:R-:W0:Y:S02]  /*0130*/  LDS.64 R2, [UR4+0x8] ;  /* 0x00000804ff027984 */ /* 0x000e240008000a00 */
[----:B0-----:R-:W-:-:S07]  /*0140*/  DADD R2, RZ, R2 ;  /* 0x00000000ff027229 */ /* 0x001fce0000000002 */
[----:B------:R0:W-:Y:S01]  /*0150*/  STS.64 [UR4], R2 ;  /* 0x00000002ff007988 */ /* 0x0001e20008000a04 */
[----:B------:R-:W-:Y:S01]  /*0160*/  CS2R.32 R11, SR_CLOCKLO ;  /* 0x00000000000b7805 */ /* 0x000fe20000005000 */
[----:B------:R-:W1:Y:S01]  /*0170*/  LDC.64 R4, c[0x0][0x390] ;  /* 0x0000e400ff047b82 */ /* 0x000e620000000a00 */
[----:B------:R-:W-:Y:S01]  /*0180*/  ISETP.NE.AND P0, PT, R7, RZ, PT ;  /* 0x000000ff0700720c */ /* 0x000fe20003f05270 */
[----:B-1----:R0:W-:Y:S04]  /*0190*/  STG.E desc[UR6][R4.64], R9 ;  /* 0x0000000904007986 */ /* 0x0021e8000c101906 */
[----:B------:R0:W-:Y:S08]  /*01a0*/  STG.E desc[UR6][R4.64+0x4], R11 ;  /* 0x0000040b04007986 */ /* 0x0001f0000c101906 */
[----:B------:R-:W-:Y:S05]  /*01b0*/  @P0 EXIT ;  /* 0x000000000000094d */ /* 0x000fea0003800000 */
[----:B0-----:R-:W0:Y:S02]  /*01c0*/  LDC.64 R4, c[0x0][0x388] ;  /* 0x0000e200ff047b82 */ /* 0x001e240000000a00 */
[----:B0-----:R-:W-:Y:S01]  /*01d0*/  STG.E.64 desc[UR6][R4.64], R2 ;  /* 0x0000000204007986 */ /* 0x001fe2000c101b06 */
[----:B------:R-:W-:Y:S05]  /*01e0*/  EXIT ;  /* 0x000000000000794d */ /* 0x000fea0003800000 */
.L_x_2:
        /* <DEDUP_REMOVED lines=9> */
.L_x_56:


//--------------------- .text._Z18reduceBlock_SERIALPdS_Pj --------------------------
	.section	.text._Z18reduceBlock_SERIALPdS_Pj,"ax",@progbits
	.align	128
        .global         _Z18reduceBlock_SERIALPdS_Pj
        .type           _Z18reduceBlock_SERIALPdS_Pj,@function
        .size           _Z18reduceBlock_SERIALPdS_Pj,(.L_x_57 - _Z18reduceBlock_SERIALPdS_Pj)
        .other          _Z18reduceBlock_SERIALPdS_Pj,@"STO_CUDA_ENTRY STV_DEFAULT"
_Z18reduceBlock_SERIALPdS_Pj:
.text._Z18reduceBlock_SERIALPdS_Pj:
        /* <DEDUP_REMOVED lines=19> */
[----:B------:R-:W0:Y:S04]  /*0130*/  LDS.128 R12, [UR4] ;  /* 0x00000004ff0c7984 */ /* 0x000e280008000c00 */
[----:B------:R-:W1:Y:S04]  /*0140*/  LDS.128 R4, [UR4+0x10] ;  /* 0x00001004ff047984 */ /* 0x000e680008000c00 */
[----:B------:R-:W2:Y:S01]  /*0150*/  LDS.128 R8, [UR4+0x20] ;  /* 0x00002004ff087984 */ /* 0x000ea20008000c00 */
[----:B0-----:R-:W-:-:S08]  /*0160*/  DADD R12, RZ, R12 ;  /* 0x00000000ff0c7229 */ /* 0x001fd0000000000c */
[----:B------:R-:W-:Y:S02]  /*0170*/  DADD R16, R12, R14 ;  /* 0x000000000c107229 */ /* 0x000fe4000000000e */
[----:B------:R-:W0:Y:S06]  /*0180*/  LDS.128 R12, [UR4+0x30] ;  /* 0x00003004ff0c7984 */ /* 0x000e2c0008000c00 */
[----:B-1----:R-:W-:-:S08]  /*0190*/  DADD R4, R16, R4 ;  /* 0x0000000010047229 */ /* 0x002fd00000000004 */
[----:B------:R-:W-:Y:S02]  /*01a0*/  DADD R16, R4, R6 ;  /* 0x0000000004107229 */ /* 0x000fe40000000006 */
[----:B------:R-:W1:Y:S06]  /*01b0*/  LDS.128 R4, [UR4+0x40] ;  /* 0x00004004ff047984 */ /* 0x000e6c0008000c00 */
[----:B--2---:R-:W-:-:S08]  /*01c0*/  DADD R8, R16, R8 ;  /* 0x0000000010087229 */ /* 0x004fd00000000008 */
[----:B------:R-:W-:Y:S02]  /*01d0*/  DADD R16, R8, R10 ;  /* 0x0000000008107229 */ /* 0x000fe4000000000a */
[----:B------:R-:W2:Y:S06]  /*01e0*/  LDS.128 R8, [UR4+0x50] ;  /* 0x00005004ff087984 */ /* 0x000eac0008000c00 */
[----:B0-----:R-:W-:-:S08]  /*01f0*/  DADD R12, R16, R12 ;  /* 0x00000000100c7229 */ /* 0x001fd0000000000c */
        /* <DEDUP_REMOVED lines=30> */
[----:B------:R-:W-:-:S08]  /*03e0*/  DADD R4, R4, R6 ;  /* 0x0000000004047229 */ /* 0x000fd00000000006 */
[----:B--2---:R-:W-:-:S08]  /*03f0*/  DADD R4, R4, R8 ;  /* 0x0000000004047229 */ /* 0x004fd00000000008 */
[----:B------:R-:W-:-:S08]  /*0400*/  DADD R4, R4, R10 ;  /* 0x0000000004047229 */ /* 0x000fd0000000000a */
[----:B0-----:R-:W-:-:S08]  /*0410*/  DADD R4, R4, R12 ;  /* 0x0000000004047229 */ /* 0x001fd0000000000c */
[----:B------:R-:W-:-:S07]  /*0420*/  DADD R4, R4, R14 ;  /* 0x0000000004047229 */ /* 0x000fce000000000e */
[----:B------:R0:W-:Y:S02]  /*0430*/  STS.64 [R3], R4 ;  /* 0x0000000403007388 */ /* 0x0001e40000000a00 */
[----:B0-----:R-:W-:Y:S01]  /*0440*/  CS2R.32 R3, SR_CLOCKLO ;  /* 0x0000000000037805 */ /* 0x001fe20000005000 */
[----:B------:R-:W0:Y:S01]  /*0450*/  LDC.64 R4, c[0x0][0x390] ;  /* 0x0000e400ff047b82 */ /* 0x000e220000000a00 */
[----:B------:R-:W-:Y:S01]  /*0460*/  ISETP.NE.AND P0, PT, R0, RZ, PT ;  /* 0x000000ff0000720c */ /* 0x000fe20003f05270 */
[----:B0-----:R0:W-:Y:S04]  /*0470*/  STG.E desc[UR6][R4.64], R2 ;  /* 0x0000000204007986 */ /* 0x0011e8000c101906 */
[----:B------:R0:W-:Y:S08]  /*0480*/  STG.E desc[UR6][R4.64+0x4], R3 ;  /* 0x0000040304007986 */ /* 0x0001f0000c101906 */
[----:B------:R-:W-:Y:S05]  /*0490*/  @P0 EXIT ;  /* 0x000000000000094d */ /* 0x000fea0003800000 */
[----:B0-----:R-:W0:Y:S01]  /*04a0*/  LDS.64 R2, [UR4] ;  /* 0x00000004ff027984 */ /* 0x001e220008000a00 */
[----:B------:R-:W0:Y:S03]  /*04b0*/  LDC.64 R4, c[0x0][0x388] ;  /* 0x0000e200ff047b82 */ /* 0x000e260000000a00 */
[----:B0-----:R-:W-:Y:S01]  /*04c0*/  STG.E.64 desc[UR6][R4.64], R2 ;  /* 0x0000000204007986 */ /* 0x001fe2000c101b06 */
[----:B------:R-:W-:Y:S05]  /*04d0*/  EXIT ;  /* 0x000000000000794d */ /* 0x000fea0003800000 */
.L_x_3:
        /* <DEDUP_REMOVED lines=10> */
.L_x_57:


//--------------------- .text._Z18reduceBlock_NOSYNCPdS_Pj --------------------------
	.section	.text._Z18reduceBlock_NOSYNCPdS_Pj,"ax",@progbits
	.align	128
        .global         _Z18reduceBlock_NOSYNCPdS_Pj
        .type           _Z18reduceBlock_NOSYNCPdS_Pj,@function
        .size           _Z18reduceBlock_NOSYNCPdS_Pj,(.L_x_58 - _Z18reduceBlock_NOSYNCPdS_Pj)
        .other          _Z18reduceBlock_NOSYNCPdS_Pj,@"STO_CUDA_ENTRY STV_DEFAULT"
_Z18reduceBlock_NOSYNCPdS_Pj:
.text._Z18reduceBlock_NOSYNCPdS_Pj:
        /* <DEDUP_REMOVED lines=16> */
[----:B--2---:R-:W-:Y:S04]  /*0100*/  STS.64 [R2], R4 ;  /* 0x0000000402007388 */ /* 0x004fe80000000a00 */
[----:B------:R-:W-:Y:S01]  /*0110*/  STS.64 [R2+0x100], RZ ;  /* 0x000100ff02007388 */ /* 0x000fe20000000a00 */
[----:B------:R-:W-:-:S03]  /*0120*/  CS2R.32 R3, SR_CLOCKLO ;  /* 0x0000000000037805 */ /* 0x000fc60000005000 */
[----:B------:R-:W-:Y:S04]  /*0130*/  LDS.64 R4, [R2+0x80] ;  /* 0x0000800002047984 */ /* 0x000fe80000000a00 */
[----:B------:R-:W0:Y:S02]  /*0140*/  LDS.64 R6, [R2] ;  /* 0x0000000002067984 */ /* 0x000e240000000a00 */
[----:B0-----:R-:W-:-:S07]  /*0150*/  DADD R4, R4, R6 ;  /* 0x0000000004047229 */ /* 0x001fce0000000006 */
[----:B------:R-:W-:Y:S04]  /*0160*/  STS.64 [R2], R4 ;  /* 0x0000000402007388 */ /* 0x000fe80000000a00 */
        /* <DEDUP_REMOVED lines=15> */
[----:B------:R0:W-:Y:S01]  /*0260*/  STS.64 [R2], R4 ;  /* 0x0000000402007388 */ /* 0x0001e20000000a00 */
[----:B------:R-:W-:Y:S02]  /*0270*/  CS2R.32 R7, SR_CLOCKLO ;  /* 0x0000000000077805 */ /* 0x000fe40000005000 */
[----:B0-----:R-:W0:Y:S01]  /*0280*/  LDC.64 R4, c[0x0][0x390] ;  /* 0x0000e400ff047b82 */ /* 0x001e220000000a00 */
        /* <DEDUP_REMOVED lines=8> */
.L_x_4:
        /* <DEDUP_REMOVED lines=15> */
.L_x_58:


//--------------------- .text._Z23reduceBlock_COA_SHUFFLEPdS_Pj --------------------------
	.section	.text._Z23reduceBlock_COA_SHUFFLEPdS_Pj,"ax",@progbits
	.align	128
        .global         _Z23reduceBlock_COA_SHUFFLEPdS_Pj
        .type           _Z23reduceBlock_COA_SHUFFLEPdS_Pj,@function
        .size           _Z23reduceBlock_COA_SHUFFLEPdS_Pj,(.L_x_59 - _Z23reduceBlock_COA_SHUFFLEPdS_Pj)
        .other          _Z23reduceBlock_COA_SHUFFLEPdS_Pj,@"STO_CUDA_ENTRY STV_DEFAULT"
_Z23reduceBlock_COA_SHUFFLEPdS_Pj:
.text._Z23reduceBlock_COA_SHUFFLEPdS_Pj:
        /* <DEDUP_REMOVED lines=13> */
[----:B------:R-:W-:Y:S01]  /*00d0*/  UMOV UR4, 0x400 ;  /* 0x0000040000047882 */ /* 0x000fe20000000000 */
[----:B------:R-:W-:Y:S01]  /*00e0*/  VOTE.ANY R7, PT, PT ;  /* 0x0000000000077806 */ /* 0x000fe200038e0100 */
[----:B0-----:R-:W-:-:S06]  /*00f0*/  ULEA UR4, UR5, UR4, 0x18 ;  /* 0x0000000405047291 */ /* 0x001fcc000f8ec0ff */
[----:B------:R-:W-:-:S05]  /*0100*/  LEA R5, R6, UR4, 0x3 ;  /* 0x0000000406057c11 */ /* 0x000fca000f8e18ff */
[----:B------:R0:W-:Y:S04]  /*0110*/  STS.64 [R5+0x100], RZ ;  /* 0x000100ff05007388 */ /* 0x0001e80000000a00 */
[----:B--2---:R0:W-:Y:S01]  /*0120*/  STS.64 [R5], R2 ;  /* 0x0000000205007388 */ /* 0x0041e20000000a00 */
[----:B------:R-:W-:Y:S02]  /*0130*/  CS2R.32 R0, SR_CLOCKLO ;  /* 0x0000000000007805 */ /* 0x000fe40000005000 */
[----:B------:R-:W-:-:S13]  /*0140*/  ISETP.NE.AND P0, PT, R7, -0x1, PT ;  /* 0xffffffff0700780c */ /* 0x000fda0003f05270 */
[----:B0-----:R-:W-:Y:S05]  /*0150*/  @!P0 BRA `(.L_x_5) ;  /* 0x0000000800e48947 */ /* 0x001fea0003800000 */
[----:B------:R-:W0:Y:S01]  /*0160*/  S2R R10, SR_LANEID ;  /* 0x00000000000a7919 */ /* 0x000e220000000000 */
[----:B------:R-:W-:-:S05]  /*0170*/  IMAD.MOV.U32 R5, RZ, RZ, -0x1 ;  /* 0xffffffffff057424 */ /* 0x000fca00078e00ff */
[----:B0-----:R-:W-:-:S04]  /*0180*/  SHF.L.U32 R14, R5, R10, RZ ;  /* 0x0000000a050e7219 */ /* 0x001fc800000006ff */
[----:B------:R-:W-:-:S04]  /*0190*/  LOP3.LUT R14, R7, R14, RZ, 0xc0, !PT ;  /* 0x0000000e070e7212 */ /* 0x000fc800078ec0ff */
[----:B------:R-:W-:Y:S02]  /*01a0*/  PRMT R15, R14, 0x7710, RZ ;  /* 0x000077100e0f7816 */ /* 0x000fe400000000ff */
[----:B------:R-:W-:-:S04]  /*01b0*/  SHF.R.U32.HI R19, RZ, 0x10, R14 ;  /* 0x00000010ff137819 */ /* 0x000fc8000001160e */
[----:B------:R-:W0:Y:S02]  /*01c0*/  POPC R15, R15 ;  /* 0x0000000f000f7309 */ /* 0x000e240000000000 */
[C---:B0-----:R-:W-:Y:S02]  /*01d0*/  ISETP.LT.U32.AND P0, PT, R15.reuse, 0x11, PT ;  /* 0x000000110f00780c */ /* 0x041fe40003f01070 */
[----:B------:R-:W-:Y:S02]  /*01e0*/  ISETP.LT.U32.AND P4, PT, R15, 0x9, PT ;  /* 0x000000090f00780c */ /* 0x000fe40003f81070 */
[----:B------:R-:W-:Y:S02]  /*01f0*/  SEL R11, R19, R14, P0 ;  /* 0x0000000e130b7207 */ /* 0x000fe40000000000 */
[----:B------:R-:W-:Y:S02]  /*0200*/  IADD3 R9, PT, PT, -R15, 0x11, RZ ;  /* 0x000000110f097810 */ /* 0x000fe40007ffe1ff */
[----:B------:R-:W-:-:S02]  /*0210*/  PRMT R8, R11, 0x7770, RZ ;  /* 0x000077700b087816 */ /* 0x000fc400000000ff */
[----:B------:R-:W-:Y:S02]  /*0220*/  SEL R5, R19, R14, P4 ;  /* 0x0000000e13057207 */ /* 0x000fe40002000000 */
[----:B------:R-:W-:Y:S02]  /*0230*/  SEL R9, R9, 0x11, P0 ;  /* 0x0000001109097807 */ /* 0x000fe40000000000 */
[----:B------:R-:W0:Y:S01]  /*0240*/  POPC R8, R8 ;  /* 0x0000000800087309 */ /* 0x000e220000000000 */
[----:B------:R-:W-:Y:S02]  /*0250*/  PRMT R12, R5, 0x7770, RZ ;  /* 0x00007770050c7816 */ /* 0x000fe400000000ff */
[C---:B------:R-:W-:Y:S02]  /*0260*/  IADD3 R4, PT, PT, -R15.reuse, 0x9, RZ ;  /* 0x000000090f047810 */ /* 0x040fe40007ffe1ff */
[----:B------:R-:W-:Y:S02]  /*0270*/  ISETP.LT.U32.AND P3, PT, R15, 0x5, PT ;  /* 0x000000050f00780c */ /* 0x000fe40003f61070 */
[----:B------:R-:W-:Y:S01]  /*0280*/  SEL R4, R4, 0x9, P4 ;  /* 0x0000000904047807 */ /* 0x000fe20002000000 */
[----:B------:R1:W2:Y:S01]  /*0290*/  POPC R21, R12 ;  /* 0x0000000c00157309 */ /* 0x0002a20000000000 */
[----:B------:R-:W-:-:S02]  /*02a0*/  SEL R18, RZ, 0x10, !P0 ;  /* 0x00000010ff127807 */ /* 0x000fc40004000000 */
[----:B------:R-:W-:Y:S02]  /*02b0*/  ISETP.LT.U32.AND P1, PT, R15, 0x3, PT ;  /* 0x000000030f00780c */ /* 0x000fe40003f21070 */
[----:B0-----:R-:W-:Y:S02]  /*02c0*/  ISETP.LT.U32.AND P5, PT, R8, R9, PT ;  /* 0x000000090800720c */ /* 0x001fe40003fa1070 */
[----:B-1----:R-:W-:Y:S02]  /*02d0*/  SEL R12, R19, R14, P3 ;  /* 0x0000000e130c7207 */ /* 0x002fe40001800000 */
[----:B--2---:R-:W-:Y:S02]  /*02e0*/  ISETP.LT.U32.AND P2, PT, R21, R4, PT ;  /* 0x000000041500720c */ /* 0x004fe40003f41070 */
[----:B------:R-:W-:-:S07]  /*02f0*/  PRMT R22, R12, 0x7770, RZ ;  /* 0x000077700c167816 */ /* 0x000fce00000000ff */
[----:B------:R-:W-:Y:S01]  /*0300*/  @P5 SHF.R.U32.HI R11, RZ, 0x8, R11 ;  /* 0x00000008ff0b5819 */ /* 0x000fe2000001160b */
[----:B------:R-:W-:Y:S01]  /*0310*/  @P5 IMAD.IADD R9, R9, 0x1, -R8 ;  /* 0x0000000109095824 */ /* 0x000fe200078e0a08 */
[----:B------:R-:W-:Y:S02]  /*0320*/  POPC R22, R22 ;  /* 0x0000001600167309 */ /* 0x000fe40000000000 */
[----:B------:R-:W-:Y:S01]  /*0330*/  SGXT.U32 R13, R11, 0x4 ;  /* 0x000000040b0d781a */ /* 0x000fe20000000000 */
[----:B------:R-:W-:Y:S01]  /*0340*/  @P5 VIADD R18, R18, 0x8 ;  /* 0x0000000812125836 */ /* 0x000fe20000000000 */
[----:B------:R-:W-:Y:S01]  /*0350*/  @P2 SHF.R.U32.HI R5, RZ, 0x8, R5 ;  /* 0x00000008ff052819 */ /* 0x000fe20000011605 */
[----:B------:R-:W-:-:S03]  /*0360*/  @P2 IMAD.IADD R4, R4, 0x1, -R21 ;  /* 0x0000000104042824 */ /* 0x000fc600078e0a15 */
[----:B------:R0:W1:Y:S01]  /*0370*/  POPC R16, R13 ;  /* 0x0000000d00107309 */ /* 0x0000620000000000 */
[----:B------:R-:W-:-:S07]  /*0380*/  SGXT.U32 R17, R5, 0x4 ;  /* 0x000000040511781a */ /* 0x000fce0000000000 */
[----:B------:R-:W2:Y:S01]  /*0390*/  POPC R17, R17 ;  /* 0x0000001100117309 */ /* 0x000ea20000000000 */
[----:B0-----:R-:W-:Y:S02]  /*03a0*/  IADD3 R13, PT, PT, -R15, 0x5, RZ ;  /* 0x000000050f0d7810 */ /* 0x001fe40007ffe1ff */
[----:B-1----:R-:W-:Y:S02]  /*03b0*/  ISETP.LT.U32.AND P6, PT, R16, R9, PT ;  /* 0x000000091000720c */ /* 0x002fe40003fc1070 */
[----:B------:R-:W-:-:S04]  /*03c0*/  SEL R13, R13, 0x5, P3 ;  /* 0x000000050d0d7807 */ /* 0x000fc80001800000 */
[----:B------:R-:W-:Y:S02]  /*03d0*/  ISETP.LT.U32.AND P5, PT, R22, R13, PT ;  /* 0x0000000d1600720c */ /* 0x000fe40003fa1070 */
[----:B--2---:R-:W-:-:S05]  /*03e0*/  ISETP.LT.U32.AND P0, PT, R17, R4, PT ;  /* 0x000000041100720c */ /* 0x004fca0003f01070 */
[----:B------:R-:W-:Y:S01]  /*03f0*/  @P6 SHF.R.U32.HI R11, RZ, 0x4, R11 ;  /* 0x00000004ff0b6819 */ /* 0x000fe2000001160b */
[----:B------:R-:W-:Y:S02]  /*0400*/  @P6 IMAD.IADD R9, R9, 0x1, -R16 ;  /* 0x0000000109096824 */ /* 0x000fe400078e0a10 */
[----:B------:R-:W-:Y:S01]  /*0410*/  @P6 VIADD R18, R18, 0x4 ;  /* 0x0000000412126836 */ /* 0x000fe20000000000 */
[----:B------:R-:W-:Y:S02]  /*0420*/  SHF.R.U32.HI R21, RZ, 0x1, R11 ;  /* 0x00000001ff157819 */ /* 0x000fe4000001160b */
[----:B------:R-:W-:Y:S01]  /*0430*/  SGXT.U32 R8, R11, 0x1 ;  /* 0x000000010b08781a */ /* 0x000fe20000000000 */
[----:B------:R-:W-:Y:S01]  /*0440*/  @P5 IMAD.IADD R13, R13, 0x1, -R22 ;  /* 0x000000010d0d5824 */ /* 0x000fe200078e0a16 */
[----:B------:R-:W-:Y:S01]  /*0450*/  SGXT.U32 R21, R21, 0x1 ;  /* 0x000000011515781a */ /* 0x000fe20000000000 */
[----:B------:R-:W-:Y:S01]  /*0460*/  @P0 IMAD.IADD R4, R4, 0x1, -R17 ;  /* 0x0000000104040824 */ /* 0x000fe200078e0a11 */
[----:B------:R-:W-:-:S02]  /*0470*/  @P0 SHF.R.U32.HI R5, RZ, 0x4, R5 ;  /* 0x00000004ff050819 */ /* 0x000fc40000011605 */
[----:B------:R-:W-:Y:S01]  /*0480*/  @P5 SHF.R.U32.HI R12, RZ, 0x8, R12 ;  /* 0x00000008ff0c5819 */ /* 0x000fe2000001160c */
[----:B------:R-:W-:Y:S01]  /*0490*/  IMAD.IADD R20, R8, 0x1, R21 ;  /* 0x0000000108147824 */ /* 0x000fe200078e0215 */
[----:B------:R-:W-:Y:S02]  /*04a0*/  SHF.R.U32.HI R24, RZ, 0x1, R5 ;  /* 0x00000001ff187819 */ /* 0x000fe40000011605 */
[----:B------:R-:W-:Y:S02]  /*04b0*/  SGXT.U32 R21, R5, 0x1 ;  /* 0x000000010515781a */ /* 0x000fe40000000000 */
[----:B------:R-:W-:Y:S02]  /*04c0*/  ISETP.LT.U32.AND P6, PT, R20, R9, PT ;  /* 0x000000091400720c */ /* 0x000fe40003fc1070 */
[----:B------:R-:W-:Y:S02]  /*04d0*/  SGXT.U32 R24, R24, 0x1 ;  /* 0x000000011818781a */ /* 0x000fe40000000000 */
[----:B------:R-:W-:-:S02]  /*04e0*/  SEL R8, R19, R14, P1 ;  /* 0x0000000e13087207 */ /* 0x000fc40000800000 */
[----:B------:R-:W-:Y:S01]  /*04f0*/  SGXT.U32 R23, R12, 0x4 ;  /* 0x000000040c17781a */ /* 0x000fe20000000000 */
[----:B------:R-:W-:Y:S01]  /*0500*/  IMAD.IADD R21, R21, 0x1, R24 ;  /* 0x0000000115157824 */ /* 0x000fe200078e0218 */
[----:B------:R-:W-:Y:S02]  /*0510*/  PRMT R16, R8, 0x7770, RZ ;  /* 0x0000777008107816 */ /* 0x000fe400000000ff */
[----:B------:R-:W-:-:S03]  /*0520*/  SEL R17, RZ, 0x10, !P4 ;  /* 0x00000010ff117807 */ /* 0x000fc60006000000 */
[----:B------:R-:W-:Y:S01]  /*0530*/  @P6 SHF.R.U32.HI R11, RZ, 0x2, R11 ;  /* 0x00000002ff0b6819 */ /* 0x000fe2000001160b */
[----:B------:R-:W-:Y:S01]  /*0540*/  @P6 IMAD.IADD R9, R9, 0x1, -R20 ;  /* 0x0000000109096824 */ /* 0x000fe200078e0a14 */
[----:B------:R-:W0:Y:S01]  /*0550*/  POPC R16, R16 ;  /* 0x0000001000107309 */ /* 0x000e220000000000 */
[----:B------:R-:W-:Y:S01]  /*0560*/  @P6 VIADD R18, R18, 0x2 ;  /* 0x0000000212126836 */ /* 0x000fe20000000000 */
[----:B------:R-:W-:Y:S01]  /*0570*/  SGXT.U32 R24, R11, 0x1 ;  /* 0x000000010b18781a */ /* 0x000fe20000000000 */
[----:B------:R-:W-:Y:S01]  /*0580*/  @P2 VIADD R17, R17, 0x8 ;  /* 0x0000000811112836 */ /* 0x000fe20000000000 */
[----:B------:R-:W-:Y:S02]  /*0590*/  ISETP.LT.U32.AND P6, PT, R21, R4, PT ;  /* 0x000000041500720c */ /* 0x000fe40003fc1070 */
[----:B------:R-:W-:Y:S01]  /*05a0*/  ISETP.LT.U32.AND P4, PT, R24, R9, PT ;  /* 0x000000091800720c */ /* 0x000fe20003f81070 */
[----:B------:R-:W-:Y:S01]  /*05b0*/  @P0 VIADD R17, R17, 0x4 ;  /* 0x0000000411110836 */ /* 0x000fe20000000000 */
[----:B------:R-:W1:Y:S01]  /*05c0*/  POPC R20, R23 ;  /* 0x0000001700147309 */ /* 0x000e620000000000 */
[----:B------:R-:W-:-:S02]  /*05d0*/  IADD3 R9, PT, PT, -R15, 0x3, RZ ;  /* 0x000000030f097810 */ /* 0x000fc40007ffe1ff */
[----:B------:R-:W-:Y:S02]  /*05e0*/  ISETP.LT.U32.AND P2, PT, R15, 0x2, PT ;  /* 0x000000020f00780c */ /* 0x000fe40003f41070 */
[----:B------:R-:W-:Y:S02]  /*05f0*/  SEL R9, R9, 0x3, P1 ;  /* 0x0000000309097807 */ /* 0x000fe40000800000 */
[----:B------:R-:W-:Y:S01]  /*0600*/  IADD3 R15, PT, PT, -R15, 0x2, RZ ;  /* 0x000000020f0f7810 */ /* 0x000fe20007ffe1ff */
[----:B------:R2:W3:Y:S01]  /*0610*/  POPC R11, R14 ;  /* 0x0000000e000b7309 */ /* 0x0004e20000000000 */
[----:B0-----:R-:W-:Y:S01]  /*0620*/  ISETP.LT.U32.AND P0, PT, R16, R9, PT ;  /* 0x000000091000720c */ /* 0x001fe20003f01070 */
[----:B------:R-:W-:Y:S01]  /*0630*/  @P6 IMAD.IADD R4, R4, 0x1, -R21 ;  /* 0x0000000104046824 */ /* 0x000fe200078e0a15 */
[----:B------:R-:W-:Y:S01]  /*0640*/  @P6 SHF.R.U32.HI R5, RZ, 0x2, R5 ;  /* 0x00000002ff056819 */ /* 0x000fe20000011605 */
[----:B------:R-:W-:Y:S01]  /*0650*/  @P4 VIADD R18, R18, 0x1 ;  /* 0x0000000112124836 */ /* 0x000fe20000000000 */
[----:B------:R-:W-:Y:S01]  /*0660*/  SEL R15, R15, 0x2, P2 ;  /* 0x000000020f0f7807 */ /* 0x000fe20001000000 */
[----:B------:R-:W-:Y:S01]  /*0670*/  @P6 VIADD R17, R17, 0x2 ;  /* 0x0000000211116836 */ /* 0x000fe20000000000 */
[----:B-1----:R-:W-:-:S02]  /*0680*/  ISETP.LT.U32.AND P4, PT, R20, R13, PT ;  /* 0x0000000d1400720c */ /* 0x002fc40003f81070 */
[----:B------:R-:W-:Y:S02]  /*0690*/  SGXT.U32 R5, R5, 0x1 ;  /* 0x000000010505781a */ /* 0x000fe40000000000 */
[----:B--2---:R-:W-:-:S03]  /*06a0*/  SEL R14, R19, R14, P2 ;  /* 0x0000000e130e7207 */ /* 0x004fc60001000000 */
[----:B------:R-:W-:Y:S01]  /*06b0*/  @P0 SHF.R.U32.HI R8, RZ, 0x8, R8 ;  /* 0x00000008ff080819 */ /* 0x000fe20000011608 */
[----:B------:R-:W-:Y:S01]  /*06c0*/  @P0 IMAD.IADD R9, R9, 0x1, -R16 ;  /* 0x0000000109090824 */ /* 0x000fe200078e0a10 */
[----:B---3--:R-:W-:Y:S02]  /*06d0*/  ISETP.LT.AND P6, PT, R11, 0x11, PT ;  /* 0x000000110b00780c */ /* 0x008fe40003fc1270 */
[----:B------:R-:W-:Y:S02]  /*06e0*/  SGXT.U32 R23, R8, 0x4 ;  /* 0x000000040817781a */ /* 0x000fe40000000000 */
[----:B------:R-:W-:Y:S01]  /*06f0*/  SEL R19, R18, 0xffffffff, !P6 ;  /* 0xffffffff12137807 */ /* 0x000fe20007000000 */
[----:B------:R-:W-:Y:S01]  /*0700*/  @P4 IMAD.IADD R13, R13, 0x1, -R20 ;  /* 0x000000010d0d4824 */ /* 0x000fe200078e0a14 */
[----:B------:R-:W-:Y:S01]  /*0710*/  @P4 SHF.R.U32.HI R12, RZ, 0x4, R12 ;  /* 0x00000004ff0c4819 */ /* 0x000fe2000001160c */
[----:B------:R-:W-:Y:S01]  /*0720*/  POPC R20, R23 ;  /* 0x0000001700147309 */ /* 0x000fe20000000000 */
[----:B------:R-:W-:-:S02]  /*0730*/  PRMT R18, R14, 0x7770, RZ ;  /* 0x000077700e127816 */ /* 0x000fc400000000ff */
[----:B------:R-:W-:Y:S02]  /*0740*/  ISETP.GT.U32.AND P6, PT, R19, 0x1f, PT ;  /* 0x0000001f1300780c */ /* 0x000fe40003fc4070 */
[----:B------:R-:W-:Y:S02]  /*0750*/  SHF.R.U32.HI R22, RZ, 0x1, R12 ;  /* 0x00000001ff167819 */ /* 0x000fe4000001160c */
[----:B------:R-:W-:Y:S01]  /*0760*/  SEL R21, R10, R19, P6 ;  /* 0x000000130a157207 */ /* 0x000fe20003000000 */
[----:B------:R-:W0:Y:S01]  /*0770*/  POPC R18, R18 ;  /* 0x0000001200127309 */ /* 0x000e220000000000 */
[----:B------:R-:W-:Y:S02]  /*0780*/  SGXT.U32 R19, R12, 0x1 ;  /* 0x000000010c13781a */ /* 0x000fe40000000000 */
[----:B------:R-:W-:Y:S02]  /*0790*/  SGXT.U32 R22, R22, 0x1 ;  /* 0x000000011616781a */ /* 0x000fe40000000000 */
[----:B------:R-:W-:-:S02]  /*07a0*/  ISETP.LT.U32.AND P6, PT, R5, R4, PT ;  /* 0x000000040500720c */ /* 0x000fc40003fc1070 */
[----:B------:R-:W-:Y:S01]  /*07b0*/  SHFL.IDX PT, R5, R3, R21, 0x1f ;  /* 0x00001f1503057589 */ /* 0x000fe200000e0000 */
[----:B------:R-:W-:Y:S01]  /*07c0*/  IMAD.IADD R22, R19, 0x1, R22 ;  /* 0x0000000113167824 */ /* 0x000fe200078e0216 */
[----:B------:R-:W-:Y:S02]  /*07d0*/  SEL R19, RZ, 0x10, !P3 ;  /* 0x00000010ff137807 */ /* 0x000fe40005800000 */
[----:B------:R-:W1:Y:S02]  /*07e0*/  SHFL.IDX PT, R4, R2, R21, 0x1f ;  /* 0x00001f1502047589 */ /* 0x000e6400000e0000 */
[----:B------:R-:W-:Y:S01]  /*07f0*/  ISETP.LT.U32.AND P3, PT, R22, R13, PT ;  /* 0x0000000d1600720c */ /* 0x000fe20003f61070 */
[----:B------:R-:W-:Y:S01]  /*0800*/  @P5 VIADD R19, R19, 0x8 ;  /* 0x0000000813135836 */ /* 0x000fe20000000000 */
[----:B0-----:R-:W-:-:S03]  /*0810*/  ISETP.LT.U32.AND P5, PT, R18, R15, PT ;  /* 0x0000000f1200720c */ /* 0x001fc60003fa1070 */
[----:B------:R-:W-:Y:S01]  /*0820*/  @P6 VIADD R17, R17, 0x1 ;  /* 0x0000000111116836 */ /* 0x000fe20000000000 */
[----:B------:R-:W-:Y:S01]  /*0830*/  ISETP.LT.AND P6, PT, R11, 0x9, PT ;  /* 0x000000090b00780c */ /* 0x000fe20003fc1270 */
[----:B------:R-:W-:Y:S01]  /*0840*/  @P4 VIADD R19, R19, 0x4 ;  /* 0x0000000413134836 */ /* 0x000fe20000000000 */
[----:B------:R-:W-:Y:S02]  /*0850*/  ISETP.LT.U32.AND P4, PT, R20, R9, PT ;  /* 0x000000091400720c */ /* 0x000fe40003f81070 */
[----:B------:R-:W-:-:S03]  /*0860*/  SEL R17, R17, 0xffffffff, !P6 ;  /* 0xffffffff11117807 */ /* 0x000fc60007000000 */
[----:B------:R-:W-:Y:S01]  /*0870*/  @P3 SHF.R.U32.HI R12, RZ, 0x2, R12 ;  /* 0x00000002ff0c3819 */ /* 0x000fe2000001160c */
[----:B------:R-:W-:Y:S01]  /*0880*/  @P3 IMAD.IADD R13, R13, 0x1, -R22 ;  /* 0x000000010d0d3824 */ /* 0x000fe200078e0a16 */
[----:B------:R-:W-:Y:S01]  /*0890*/  ISETP.GT.U32.AND P6, PT, R17, 0x1f, PT ;  /* 0x0000001f1100780c */ /* 0x000fe20003fc4070 */
[----:B------:R-:W-:Y:S01]  /*08a0*/  @P5 IMAD.IADD R15, R15, 0x1, -R18 ;  /* 0x000000010f0f5824 */ /* 0x000fe200078e0a12 */
[----:B------:R-:W-:Y:S01]  /*08b0*/  SGXT.U32 R12, R12, 0x1 ;  /* 0x000000010c0c781a */ /* 0x000fe20000000000 */
[----:B------:R-:W-:Y:S01]  /*08c0*/  @P3 VIADD R19, R19, 0x2 ;  /* 0x0000000213133836 */ /* 0x000fe20000000000 */
[----:B------:R-:W-:Y:S02]  /*08d0*/  @P5 SHF.R.U32.HI R14, RZ, 0x8, R14 ;  /* 0x00000008ff0e5819 */ /* 0x000fe4000001160e */
[----:B------:R-:W-:Y:S01]  /*08e0*/  SEL R17, R10, R17, P6 ;  /* 0x000000110a117207 */ /* 0x000fe20003000000 */
[----:B-1----:R-:W-:Y:S01]  /*08f0*/  DADD R4, R2, R4 ;  /* 0x0000000002047229 */ /* 0x002fe20000000004 */
[----:B------:R-:W-:Y:S01]  /*0900*/  ISETP.LT.U32.AND P6, PT, R12, R13, PT ;  /* 0x0000000d0c00720c */ /* 0x000fe20003fc1070 */
[----:B------:R-:W-:Y:S01]  /*0910*/  @P4 IMAD.IADD R9, R9, 0x1, -R20 ;  /* 0x0000000109094824 */ /* 0x000fe200078e0a14 */
[----:B------:R-:W-:-:S02]  /*0920*/  SGXT.U32 R12, R14, 0x4 ;  /* 0x000000040e0c781a */ /* 0x000fc40000000000 */
[----:B------:R-:W-:Y:S02]  /*0930*/  @P4 SHF.R.U32.HI R8, RZ, 0x4, R8 ;  /* 0x00000004ff084819 */ /* 0x000fe40000011608 */
[----:B------:R-:W-:Y:S02]  /*0940*/  SHFL.IDX PT, R3, R5, R17, 0x1f ;  /* 0x00001f1105037589 */ /* 0x000fe400000e0000 */
[----:B------:R-:W-:Y:S01]  /*0950*/  SHF.R.U32.HI R16, RZ, 0x1, R8 ;  /* 0x00000001ff107819 */ /* 0x000fe20000011608 */
[----:B------:R-:W0:Y:S01]  /*0960*/  POPC R12, R12 ;  /* 0x0000000c000c7309 */ /* 0x000e220000000000 */
[----:B------:R-:W-:Y:S01]  /*0970*/  SGXT.U32 R13, R8, 0x1 ;  /* 0x00000001080d781a */ /* 0x000fe20000000000 */
[----:B------:R-:W1:Y:S01]  /*0980*/  SHFL.IDX PT, R2, R4, R17, 0x1f ;  /* 0x00001f1104027589 */ /* 0x000e6200000e0000 */
[----:B------:R-:W-:Y:S01]  /*0990*/  SGXT.U32 R16, R16, 0x1 ;  /* 0x000000011010781a */ /* 0x000fe20000000000 */
[----:B------:R-:W-:Y:S01]  /*09a0*/  @P6 VIADD R19, R19, 0x1 ;  /* 0x0000000113136836 */ /* 0x000fe20000000000 */
[----:B------:R-:W-:-:S03]  /*09b0*/  ISETP.LT.AND P6, PT, R11, 0x5, PT ;  /* 0x000000050b00780c */ /* 0x000fc60003fc1270 */
[----:B------:R-:W-:Y:S01]  /*09c0*/  IMAD.IADD R16, R13, 0x1, R16 ;  /* 0x000000010d107824 */ /* 0x000fe200078e0210 */
[----:B------:R-:W-:Y:S02]  /*09d0*/  SEL R13, RZ, 0x10, !P1 ;  /* 0x00000010ff0d7807 */ /* 0x000fe40004800000 */
[----:B------:R-:W-:Y:S02]  /*09e0*/  SEL R19, R19, 0xffffffff, !P6 ;  /* 0xffffffff13137807 */ /* 0x000fe40007000000 */
[----:B------:R-:W-:Y:S01]  /*09f0*/  ISETP.LT.U32.AND P3, PT, R16, R9, PT ;  /* 0x000000091000720c */ /* 0x000fe20003f61070 */
[----:B------:R-:W-:Y:S01]  /*0a00*/  @P0 VIADD R13, R13, 0x8 ;  /* 0x000000080d0d0836 */ /* 0x000fe20000000000 */
[----:B0-----:R-:W-:Y:S02]  /*0a10*/  ISETP.LT.U32.AND P1, PT, R12, R15, PT ;  /* 0x0000000f0c00720c */ /* 0x001fe40003f21070 */
[----:B------:R-:W-:Y:S01]  /*0a20*/  ISETP.GT.U32.AND P6, PT, R19, 0x1f, PT ;  /* 0x0000001f1300780c */ /* 0x000fe20003fc4070 */
[----:B------:R-:W-:-:S03]  /*0a30*/  @P4 VIADD R13, R13, 0x4 ;  /* 0x000000040d0d4836 */ /* 0x000fc60000000000 */
[----:B------:R-:W-:-:S05]  /*0a40*/  SEL R19, R10, R19, P6 ;  /* 0x000000130a137207 */ /* 0x000fca0003000000 */
[----:B------:R-:W-:Y:S01]  /*0a50*/  @P3 SHF.R.U32.HI R8, RZ, 0x2, R8 ;  /* 0x00000002ff083819 */ /* 0x000fe20000011608 */
[----:B-1----:R-:W-:Y:S01]  /*0a60*/  DADD R2, R4, R2 ;  /* 0x0000000004027229 */ /* 0x002fe20000000002 */
[----:B------:R-:W-:Y:S01]  /*0a70*/  @P1 SHF.R.U32.HI R14, RZ, 0x4, R14 ;  /* 0x00000004ff0e1819 */ /* 0x000fe2000001160e */
[----:B------:R-:W-:Y:S01]  /*0a80*/  @P3 IMAD.IADD R9, R9, 0x1, -R16 ;  /* 0x0000000109093824 */ /* 0x000fe200078e0a10 */
[----:B------:R-:W-:Y:S01]  /*0a90*/  SGXT.U32 R8, R8, 0x1 ;  /* 0x000000010808781a */ /* 0x000fe20000000000 */
[----:B------:R-:W-:Y:S01]  /*0aa0*/  @P1 IMAD.IADD R15, R15, 0x1, -R12 ;  /* 0x000000010f0f1824 */ /* 0x000fe200078e0a0c */
[----:B------:R-:W-:Y:S01]  /*0ab0*/  SHF.R.U32.HI R16, RZ, 0x1, R14 ;  /* 0x00000001ff107819 */ /* 0x000fe2000001160e */
[----:B------:R-:W-:Y:S01]  /*0ac0*/  @P3 VIADD R13, R13, 0x2 ;  /* 0x000000020d0d3836 */ /* 0x000fe20000000000 */
[----:B------:R-:W-:Y:S01]  /*0ad0*/  ISETP.LT.U32.AND P6, PT, R8, R9, PT ;  /* 0x000000090800720c */ /* 0x000fe20003fc1070 */
[----:B------:R-:W-:Y:S01]  /*0ae0*/  SHFL.IDX PT, R5, R3, R19, 0x1f ;  /* 0x00001f1303057589 */ /* 0x000fe200000e0000 */
[----:B------:R-:W-:-:S02]  /*0af0*/  SGXT.U32 R8, R14, 0x1 ;  /* 0x000000010e08781a */ /* 0x000fc40000000000 */
[----:B------:R-:W-:Y:S01]  /*0b00*/  SGXT.U32 R9, R16, 0x1 ;  /* 0x000000011009781a */ /* 0x000fe20000000000 */
[----:B------:R-:W0:Y:S01]  /*0b10*/  SHFL.IDX PT, R4, R2, R19, 0x1f ;  /* 0x00001f1302047589 */ /* 0x000e2200000e0000 */
[----:B------:R-:W-:-:S03]  /*0b20*/  ISETP.LT.AND P3, PT, R11, 0x3, PT ;  /* 0x000000030b00780c */ /* 0x000fc60003f61270 */
[----:B------:R-:W-:-:S04]  /*0b30*/  IMAD.IADD R8, R8, 0x1, R9 ;  /* 0x0000000108087824 */ /* 0x000fc800078e0209 */
[----:B------:R-:W-:Y:S01]  /*0b40*/  @P6 VIADD R13, R13, 0x1 ;  /* 0x000000010d0d6836 */ /* 0x000fe20000000000 */
[----:B------:R-:W-:-:S04]  /*0b50*/  ISETP.LT.U32.AND P0, PT, R8, R15, PT ;  /* 0x0000000f0800720c */ /* 0x000fc80003f01070 */
[----:B------:R-:W-:-:S04]  /*0b60*/  SEL R9, R13, 0xffffffff, !P3 ;  /* 0xffffffff0d097807 */ /* 0x000fc80005800000 */
[----:B------:R-:W-:-:S04]  /*0b70*/  ISETP.GT.U32.AND P3, PT, R9, 0x1f, PT ;  /* 0x0000001f0900780c */ /* 0x000fc80003f64070 */
[----:B------:R-:W-:Y:S01]  /*0b80*/  SEL R9, R10, R9, P3 ;  /* 0x000000090a097207 */ /* 0x000fe20001800000 */
[----:B------:R-:W-:Y:S01]  /*0b90*/  @P0 IMAD.IADD R15, R15, 0x1, -R8 ;  /* 0x000000010f0f0824 */ /* 0x000fe200078e0a08 */
[----:B------:R-:W-:Y:S01]  /*0ba0*/  @P0 SHF.R.U32.HI R14, RZ, 0x2, R14 ;  /* 0x00000002ff0e0819 */ /* 0x000fe2000001160e */
[----:B0-----:R-:W-:Y:S01]  /*0bb0*/  DADD R4, R2, R4 ;  /* 0x0000000002047229 */ /* 0x001fe20000000004 */
[----:B------:R-:W-:Y:S02]  /*0bc0*/  SEL R8, RZ, 0x10, !P2 ;  /* 0x00000010ff087807 */ /* 0x000fe40005000000 */
[----:B------:R-:W-:-:S03]  /*0bd0*/  SGXT.U32 R14, R14, 0x1 ;  /* 0x000000010e0e781a */ /* 0x000fc60000000000 */
[----:B------:R-:W-:Y:S01]  /*0be0*/  @P5 VIADD R8, R8, 0x8 ;  /* 0x0000000808085836 */ /* 0x000fe20000000000 */
[----:B------:R-:W-:Y:S01]  /*0bf0*/  SHFL.IDX PT, R3, R5, R9, 0x1f ;  /* 0x00001f0905037589 */ /* 0x000fe200000e0000 */
[----:B------:R-:W-:Y:S02]  /*0c00*/  ISETP.LT.U32.AND P2, PT, R14, R15, PT ;  /* 0x0000000f0e00720c */ /* 0x000fe40003f41070 */
[----:B------:R-:W-:Y:S01]  /*0c10*/  @P1 VIADD R8, R8, 0x4 ;  /* 0x0000000408081836 */ /* 0x000fe20000000000 */
[----:B------:R-:W0:Y:S03]  /*0c20*/  SHFL.IDX PT, R2, R4, R9, 0x1f ;  /* 0x00001f0904027589 */ /* 0x000e2600000e0000 */
[----:B------:R-:W-:Y:S01]  /*0c30*/  @P0 VIADD R8, R8, 0x2 ;  /* 0x0000000208080836 */ /* 0x000fe20000000000 */
[----:B------:R-:W-:-:S06]  /*0c40*/  ISETP.LT.AND P0, PT, R11, 0x2, PT ;  /* 0x000000020b00780c */ /* 0x000fcc0003f01270 */
[----:B------:R-:W-:-:S05]  /*0c50*/  @P2 VIADD R8, R8, 0x1 ;  /* 0x0000000108082836 */ /* 0x000fca0000000000 */
[----:B------:R-:W-:-:S04]  /*0c60*/  SEL R11, R8, 0xffffffff, !P0 ;  /* 0xffffffff080b7807 */ /* 0x000fc80004000000 */
[----:B------:R-:W-:-:S04]  /*0c70*/  ISETP.GT.U32.AND P0, PT, R11, 0x1f, PT ;  /* 0x0000001f0b00780c */ /* 0x000fc80003f04070 */
[----:B------:R-:W-:Y:S01]  /*0c80*/  SEL R10, R10, R11, P0 ;  /* 0x0000000b0a0a7207 */ /* 0x000fe20000000000 */
[----:B0-----:R-:W-:-:S07]  /*0c90*/  DADD R2, R4, R2 ;  /* 0x0000000004027229 */ /* 0x001fce0000000002 */
[----:B------:R3:W4:Y:S03]  /*0ca0*/  SHFL.IDX PT, R9, R3, R10, 0x1f ;  /* 0x00001f0a03097589 */ /* 0x00072600000e0000 */
[----:B------:R-:W-:Y:S01]  /*0cb0*/  IMAD.MOV.U32 R4, RZ, RZ, R2 ;  /* 0x000000ffff047224 */ /* 0x000fe200078e0002 */
[----:B------:R3:W0:Y:S01]  /*0cc0*/  SHFL.IDX PT, R8, R2, R10, 0x1f ;  /* 0x00001f0a02087589 */ /* 0x00062200000e0000 */
[----:B------:R-:W-:Y:S01]  /*0cd0*/  IMAD.MOV.U32 R5, RZ, RZ, R3 ;  /* 0x000000ffff057224 */ /* 0x000fe200078e0003 */
[----:B------:R-:W-:Y:S06]  /*0ce0*/  BRA `(.L_x_6) ;  /* 0x0000000000407947 */ /* 0x000fec0003800000 */
.L_x_5:
[----:B------:R-:W-:Y:S04]  /*0cf0*/  SHFL.DOWN PT, R5, R3, 0x10, 0x1f ;  /* 0x0a001f0003057f89 */ /* 0x000fe800000e0000 */
[----:B------:R-:W0:Y:S02]  /*0d00*/  SHFL.DOWN PT, R4, R2, 0x10, 0x1f ;  /* 0x0a001f0002047f89 */ /* 0x000e2400000e0000 */
[----:B0-----:R-:W-:-:S07]  /*0d10*/  DADD R10, R2, R4 ;  /* 0x00000000020a7229 */ /* 0x001fce0000000004 */
        /* <DEDUP_REMOVED lines=9> */
[----:B------:R0:W1:Y:S03]  /*0db0*/  SHFL.DOWN PT, R9, R17, 0x1, 0x1f ;  /* 0x08201f0011097f89 */ /* 0x00006600000e0000 */
[----:B------:R-:W-:Y:S01]  /*0dc0*/  IMAD.MOV.U32 R4, RZ, RZ, R16 ;  /* 0x000000ffff047224 */ /* 0x000fe200078e0010 */
[----:B------:R0:W2:Y:S01]  /*0dd0*/  SHFL.DOWN PT, R8, R16, 0x1, 0x1f ;  /* 0x08201f0010087f89 */ /* 0x0000a200000e0000 */
[----:B------:R-:W-:-:S07]  /*0de0*/  IMAD.MOV.U32 R5, RZ, RZ, R17 ;  /* 0x000000ffff057224 */ /* 0x000fce00078e0011 */
.L_x_6:
[----:B012-4-:R-:W-:Y:S01]  /*0df0*/  DADD R4, R8, R4 ;  /* 0x0000000008047229 */ /* 0x017fe20000000004 */
[----:B------:R-:W-:Y:S01]  /*0e00*/  CS2R.32 R7, SR_CLOCKLO ;  /* 0x0000000000077805 */ /* 0x000fe20000005000 */
[----:B---3--:R-:W0:Y:S01]  /*0e10*/  LDC.64 R2, c[0x0][0x390] ;  /* 0x0000e400ff027b82 */ /* 0x008e220000000a00 */
[----:B------:R-:W-:-:S13]  /*0e20*/  ISETP.NE.AND P0, PT, R6, RZ, PT ;  /* 0x000000ff0600720c */ /* 0x000fda0003f05270 */
[----:B------:R1:W-:Y:S04]  /*0e30*/  @!P0 STS.64 [UR4], R4 ;  /* 0x00000004ff008988 */ /* 0x0003e80008000a04 */
[----:B0-----:R1:W-:Y:S04]  /*0e40*/  STG.E desc[UR6][R2.64], R0 ;  /* 0x0000000002007986 */ /* 0x0013e8000c101906 */
[----:B------:R1:W-:Y:S01]  /*0e50*/  STG.E desc[UR6][R2.64+0x4], R7 ;  /* 0x0000040702007986 */ /* 0x0003e2000c101906 */
[----:B------:R-:W-:Y:S05]  /*0e60*/  @P0 EXIT ;  /* 0x000000000000094d */ /* 0x000fea0003800000 */
[----:B-1----:R-:W0:Y:S01]  /*0e70*/  LDS.64 R4, [UR4] ;  /* 0x00000004ff047984 */ /* 0x002e220008000a00 */
[----:B------:R-:W0:Y:S03]  /*0e80*/  LDC.64 R2, c[0x0][0x388] ;  /* 0x0000e200ff027b82 */ /* 0x000e260000000a00 */
[----:B0-----:R-:W-:Y:S01]  /*0e90*/  STG.E.64 desc[UR6][R2.64], R4 ;  /* 0x0000000402007986 */ /* 0x001fe2000c101b06 */
[----:B------:R-:W-:Y:S05]  /*0ea0*/  EXIT ;  /* 0x000000000000794d */ /* 0x000fea0003800000 */
.L_x_7:
        /* <DEDUP_REMOVED lines=13> */
.L_x_59:


//--------------------- .text._Z16reduceBlock_COAWPdS_Pj --------------------------
	.section	.text._Z16reduceBlock_COAWPdS_Pj,"ax",@progbits
	.align	128
        .global         _Z16reduceBlock_COAWPdS_Pj
        .type           _Z16reduceBlock_COAWPdS_Pj,@function
        .size           _Z16reduceBlock_COAWPdS_Pj,(.L_x_60 - _Z16reduceBlock_COAWPdS_Pj)
        .other          _Z16reduceBlock_COAWPdS_Pj,@"STO_CUDA_ENTRY STV_DEFAULT"
_Z16reduceBlock_COAWPdS_Pj:
.text._Z16reduceBlock_COAWPdS_Pj:
        /* <DEDUP_REMOVED lines=17> */
[----:B------:R-:W-:Y:S04]  /*0110*/  STS.64 [R2+0x100], RZ ;  /* 0x000100ff02007388 */ /* 0x000fe80000000a00 */
[----:B--2---:R-:W-:Y:S01]  /*0120*/  STS.64 [R2], R6 ;  /* 0x0000000602007388 */ /* 0x004fe20000000a00 */
[----:B------:R-:W-:-:S03]  /*0130*/  CS2R.32 R3, SR_CLOCKLO ;  /* 0x0000000000037805 */ /* 0x000fc60000005000 */
[----:B------:R-:W-:Y:S04]  /*0140*/  LDS.64 R6, [R2+0x80] ;  /* 0x0000800002067984 */ /* 0x000fe80000000a00 */
[----:B------:R-:W0:Y:S02]  /*0150*/  LDS.64 R8, [R2] ;  /* 0x0000000002087984 */ /* 0x000e240000000a00 */
[----:B0-----:R-:W-:-:S07]  /*0160*/  DADD R6, R6, R8 ;  /* 0x0000000006067229 */ /* 0x001fce0000000008 */
[----:B------:R-:W-:Y:S01]  /*0170*/  STS.64 [R2], R6 ;  /* 0x0000000602007388 */ /* 0x000fe20000000a00 */
[----:B------:R-:W-:-:S03]  /*0180*/  NOP ;  /* 0x0000000000007918 */ /* 0x000fc60000000000 */
        /* <DEDUP_REMOVED lines=18> */
[----:B------:R0:W-:Y:S01]  /*02b0*/  STS.64 [R2], R8 ;  /* 0x0000000802007388 */ /* 0x0001e20000000a00 */
[----:B------:R-:W-:Y:S01]  /*02c0*/  NOP ;  /* 0x0000000000007918 */ /* 0x000fe20000000000 */
[----:B------:R-:W-:Y:S01]  /*02d0*/  CS2R.32 R7, SR_CLOCKLO ;  /* 0x0000000000077805 */ /* 0x000fe20000005000 */
[----:B------:R-:W1:Y:S01]  /*02e0*/  LDC.64 R4, c[0x0][0x390] ;  /* 0x0000e400ff047b82 */ /* 0x000e620000000a00 */
[----:B------:R-:W-:Y:S01]  /*02f0*/  ISETP.NE.AND P0, PT, R0, RZ, PT ;  /* 0x000000ff0000720c */ /* 0x000fe20003f05270 */
[----:B-1----:R0:W-:Y:S04]  /*0300*/  STG.E desc[UR6][R4.64], R3 ;  /* 0x0000000304007986 */ /* 0x0021e8000c101906 */
[----:B------:R0:W-:Y:S08]  /*0310*/  STG.E desc[UR6][R4.64+0x4], R7 ;  /* 0x0000040704007986 */ /* 0x0001f0000c101906 */
[----:B------:R-:W-:Y:S05]  /*0320*/  @P0 EXIT ;  /* 0x000000000000094d */ /* 0x000fea0003800000 */
[----:B0-----:R-:W0:Y:S01]  /*0330*/  LDS.64 R2, [UR4] ;  /* 0x00000004ff027984 */ /* 0x001e220008000a00 */
[----:B------:R-:W0:Y:S03]  /*0340*/  LDC.64 R4, c[0x0][0x388] ;  /* 0x0000e200ff047b82 */ /* 0x000e260000000a00 */
[----:B0-----:R-:W-:Y:S01]  /*0350*/  STG.E.64 desc[UR6][R4.64], R2 ;  /* 0x0000000204007986 */ /* 0x001fe2000c101b06 */
[----:B------:R-:W-:Y:S05]  /*0360*/  EXIT ;  /* 0x000000000000794d */ /* 0x000fea0003800000 */
.L_x_8:
        /* <DEDUP_REMOVED lines=9> */
.L_x_60:


//--------------------- .text._Z15reduceBlock_COAPdS_Pj --------------------------
	.section	.text._Z15reduceBlock_COAPdS_Pj,"ax",@progbits
	.align	128
        .global         _Z15reduceBlock_COAPdS_Pj
        .type           _Z15reduceBlock_COAPdS_Pj,@function
        .size           _Z15reduceBlock_COAPdS_Pj,(.L_x_61 - _Z15reduceBlock_COAPdS_Pj)
        .other          _Z15reduceBlock_COAPdS_Pj,@"STO_CUDA_ENTRY STV_DEFAULT"
_Z15reduceBlock_COAPdS_Pj:
.text._Z15reduceBlock_COAPdS_Pj:
        /* <DEDUP_REMOVED lines=16> */
[----:B------:R0:W-:Y:S04]  /*0100*/  STS.64 [R3+0x100], RZ ;  /* 0x000100ff03007388 */ /* 0x0001e80000000a00 */
[----:B--2---:R0:W-:Y:S01]  /*0110*/  STS.64 [R3], R4 ;  /* 0x0000000403007388 */ /* 0x0041e20000000a00 */
[----:B------:R-:W-:Y:S02]  /*0120*/  CS2R.32 R2, SR_CLOCKLO ;  /* 0x0000000000027805 */ /* 0x000fe40000005000 */
[----:B------:R-:W-:Y:S01]  /*0130*/  ISETP.GT.U32.AND P1, PT, R0, 0xf, PT ;  /* 0x0000000f0000780c */ /* 0x000fe20003f24070 */
[----:B------:R-:W-:Y:S01]  /*0140*/  BSSY B0, `(.L_x_9) ;  /* 0x0000033000007945 */ /* 0x000fe20003800000 */
[----:B------:R-:W-:-:S11]  /*0150*/  PLOP3.LUT P0, PT, PT, PT, PT, 0x8, 0x80 ;  /* 0x000000000080781c */ /* 0x000fd60003f0e170 */
[----:B0-----:R-:W-:Y:S05]  /*0160*/  @P1 BRA `(.L_x_10) ;  /* 0x0000000000c01947 */ /* 0x001fea0003800000 */
[----:B------:R-:W-:Y:S04]  /*0170*/  LDS.64 R4, [R3+0x80] ;  /* 0x0000800003047984 */ /* 0x000fe80000000a00 */
[----:B------:R-:W0:Y:S02]  /*0180*/  LDS.64 R6, [R3] ;  /* 0x0000000003067984 */ /* 0x000e240000000a00 */
[----:B0-----:R-:W-:Y:S01]  /*0190*/  DADD R4, R4, R6 ;  /* 0x0000000004047229 */ /* 0x001fe20000000006 */
[----:B------:R-:W-:-:S04]  /*01a0*/  VOTE.ANY R6, PT, PT ;  /* 0x0000000000067806 */ /* 0x000fc800038e0100 */
[----:B------:R-:W-:Y:S02]  /*01b0*/  R2UR UR5, R6 ;  /* 0x00000000060572ca */ /* 0x000fe400000e0000 */
[----:B------:R0:W-:Y:S11]  /*01c0*/  STS.64 [R3], R4 ;  /* 0x0000000403007388 */ /* 0x0001f60000000a00 */
[----:B------:R-:W-:Y:S05]  /*01d0*/  BRA.DIV UR5, `(.L_x_11) ;  /* 0x0000000205cc7947 */ /* 0x000fea000b800000 */
[----:B------:R-:W-:Y:S01]  /*01e0*/  NOP ;  /* 0x0000000000007918 */ /* 0x000fe20000000000 */
.L_x_17:
[----:B------:R-:W-:-:S13]  /*01f0*/  ISETP.GT.U32.AND P1, PT, R0, 0x7, PT ;  /* 0x000000070000780c */ /* 0x000fda0003f24070 */
[----:B------:R-:W-:Y:S05]  /*0200*/  @P1 BRA `(.L_x_10) ;  /* 0x0000000000981947 */ /* 0x000fea0003800000 */
[----:B0-----:R-:W-:Y:S04]  /*0210*/  LDS.64 R4, [R3+0x40] ;  /* 0x0000400003047984 */ /* 0x001fe80000000a00 */
[----:B------:R-:W0:Y:S02]  /*0220*/  LDS.64 R6, [R3] ;  /* 0x0000000003067984 */ /* 0x000e240000000a00 */
[----:B0-----:R-:W-:Y:S01]  /*0230*/  DADD R4, R4, R6 ;  /* 0x0000000004047229 */ /* 0x001fe20000000006 */
[----:B------:R-:W-:-:S04]  /*0240*/  VOTE.ANY R6, PT, PT ;  /* 0x0000000000067806 */ /* 0x000fc800038e0100 */
[----:B------:R-:W-:Y:S02]  /*0250*/  R2UR UR5, R6 ;  /* 0x00000000060572ca */ /* 0x000fe400000e0000 */
[----:B------:R0:W-:Y:S11]  /*0260*/  STS.64 [R3], R4 ;  /* 0x0000000403007388 */ /* 0x0001f60000000a00 */
[----:B------:R-:W-:Y:S05]  /*0270*/  BRA.DIV UR5, `(.L_x_12) ;  /* 0x0000000205b47947 */ /* 0x000fea000b800000 */
[----:B------:R-:W-:Y:S01]  /*0280*/  NOP ;  /* 0x0000000000007918 */ /* 0x000fe20000000000 */
.L_x_20:
        /* <DEDUP_REMOVED lines=10> */
.L_x_23:
        /* <DEDUP_REMOVED lines=10> */
.L_x_26:
[----:B------:R-:W-:-:S13]  /*03d0*/  ISETP.NE.AND P1, PT, R0, RZ, PT ;  /* 0x000000ff0000720c */ /* 0x000fda0003f25270 */
[----:B------:R-:W-:Y:S05]  /*03e0*/  @P1 BRA `(.L_x_10) ;  /* 0x0000000000201947 */ /* 0x000fea0003800000 */
[----:B0-----:R-:W0:Y:S01]  /*03f0*/  LDS.128 R4, [UR4] ;  /* 0x00000004ff047984 */ /* 0x001e220008000c00 */
[----:B------:R-:W-:-:S04]  /*0400*/  VOTE.ANY R0, PT, PT ;  /* 0x0000000000007806 */ /* 0x000fc800038e0100 */
[----:B------:R-:W-:Y:S01]  /*0410*/  R2UR UR5, R0 ;  /* 0x00000000000572ca */ /* 0x000fe200000e0000 */
[----:B0-----:R-:W-:-:S07]  /*0420*/  DADD R4, R6, R4 ;  /* 0x0000000006047229 */ /* 0x001fce0000000004 */
[----:B------:R0:W-:Y:S05]  /*0430*/  STS.64 [UR4], R4 ;  /* 0x00000004ff007988 */ /* 0x0001ea0008000a04 */
[----:B------:R-:W-:Y:S05]  /*0440*/  BRA.DIV UR5, `(.L_x_15) ;  /* 0x0000000205887947 */ /* 0x000fea000b800000 */
[----:B------:R-:W-:Y:S01]  /*0450*/  NOP ;  /* 0x0000000000007918 */ /* 0x000fe20000000000 */
.L_x_29:
[----:B------:R-:W-:-:S13]  /*0460*/  PLOP3.LUT P0, PT, PT, PT, PT, 0x80, 0x8 ;  /* 0x000000000008781c */ /* 0x000fda0003f0f070 */
.L_x_10:
[----:B------:R-:W-:Y:S05]  /*0470*/  BSYNC B0 ;  /* 0x0000000000007941 */ /* 0x000fea0003800000 */
.L_x_9:
[----:B0-----:R-:W-:Y:S01]  /*0480*/  CS2R.32 R3, SR_CLOCKLO ;  /* 0x0000000000037805 */ /* 0x001fe20000005000 */
[----:B------:R-:W0:Y:S02]  /*0490*/  LDC.64 R4, c[0x0][0x390] ;  /* 0x0000e400ff047b82 */ /* 0x000e240000000a00 */
[----:B0-----:R0:W-:Y:S04]  /*04a0*/  STG.E desc[UR6][R4.64], R2 ;  /* 0x0000000204007986 */ /* 0x0011e8000c101906 */
[----:B------:R0:W-:Y:S01]  /*04b0*/  STG.E desc[UR6][R4.64+0x4], R3 ;  /* 0x0000040304007986 */ /* 0x0001e2000c101906 */
[----:B------:R-:W-:Y:S05]  /*04c0*/  @!P0 EXIT ;  /* 0x000000000000894d */ /* 0x000fea0003800000 */
[----:B0-----:R-:W0:Y:S01]  /*04d0*/  LDS.64 R2, [UR4] ;  /* 0x00000004ff027984 */ /* 0x001e220008000a00 */
[----:B------:R-:W0:Y:S03]  /*04e0*/  LDC.64 R4, c[0x0][0x388] ;  /* 0x0000e200ff047b82 */ /* 0x000e260000000a00 */
[----:B0-----:R-:W-:Y:S01]  /*04f0*/  STG.E.64 desc[UR6][R4.64], R2 ;  /* 0x0000000204007986 */ /* 0x001fe2000c101b06 */
[----:B------:R-:W-:Y:S05]  /*0500*/  EXIT ;  /* 0x000000000000794d */ /* 0x000fea0003800000 */
.L_x_11:
[----:B0-----:R-:W-:Y:S05]  /*0510*/  WARPSYNC.COLLECTIVE R6, `(.L_x_16) ;  /* 0x0000000006087348 */ /* 0x001fea0003c00000 */
[----:B------:R-:W-:Y:S01]  /*0520*/  NOP ;  /* 0x0000000000007918 */ /* 0x000fe20000000000 */
[----:B0-----:R-:W-:Y:S05]  /*0530*/  ENDCOLLECTIVE ;  /* 0x000000000000791b */ /* 0x001fea0003800000 */
.L_x_16:
[----:B------:R-:W-:Y:S05]  /*0540*/  BRA `(.L_x_17) ;  /* 0xfffffffc00287947 */ /* 0x000fea000383ffff */
.L_x_12:
[----:B------:R-:W-:Y:S01]  /*0550*/  BSSY B1, `(.L_x_18) ;  /* 0x0000004000017945 */ /* 0x000fe20003800000 */
[----:B0-----:R-:W-:Y:S05]  /*0560*/  WARPSYNC.COLLECTIVE R6, `(.L_x_19) ;  /* 0x0000000006087348 */ /* 0x001fea0003c00000 */
[----:B------:R-:W-:Y:S01]  /*0570*/  NOP ;  /* 0x0000000000007918 */ /* 0x000fe20000000000 */
[----:B0-----:R-:W-:Y:S05]  /*0580*/  ENDCOLLECTIVE ;  /* 0x000000000000791b */ /* 0x001fea0003800000 */
.L_x_19:
[----:B------:R-:W-:Y:S05]  /*0590*/  BSYNC B1 ;  /* 0x0000000000017941 */ /* 0x000fea0003800000 */
.L_x_18:
[----:B------:R-:W-:Y:S05]  /*05a0*/  BRA `(.L_x_20) ;  /* 0xfffffffc00387947 */ /* 0x000fea000383ffff */
.L_x_13:
[----:B------:R-:W-:Y:S01]  /*05b0*/  BSSY B1, `(.L_x_21) ;  /* 0x0000004000017945 */ /* 0x000fe20003800000 */
[----:B0-----:R-:W-:Y:S05]  /*05c0*/  WARPSYNC.COLLECTIVE R6, `(.L_x_22) ;  /* 0x0000000006087348 */ /* 0x001fea0003c00000 */
[----:B------:R-:W-:Y:S01]  /*05d0*/  NOP ;  /* 0x0000000000007918 */ /* 0x000fe20000000000 */
[----:B0-----:R-:W-:Y:S05]  /*05e0*/  ENDCOLLECTIVE ;  /* 0x000000000000791b */ /* 0x001fea0003800000 */
.L_x_22:
[----:B------:R-:W-:Y:S05]  /*05f0*/  BSYNC B1 ;  /* 0x0000000000017941 */ /* 0x000fea0003800000 */
.L_x_21:
[----:B------:R-:W-:Y:S05]  /*0600*/  BRA `(.L_x_23) ;  /* 0xfffffffc00487947 */ /* 0x000fea000383ffff */
.L_x_14:
[----:B------:R-:W-:Y:S01]  /*0610*/  BSSY B1, `(.L_x_24) ;  /* 0x0000004000017945 */ /* 0x000fe20003800000 */
[----:B0-----:R-:W-:Y:S05]  /*0620*/  WARPSYNC.COLLECTIVE R6, `(.L_x_25) ;  /* 0x0000000006087348 */ /* 0x001fea0003c00000 */
[----:B------:R-:W-:Y:S01]  /*0630*/  NOP ;  /* 0x0000000000007918 */ /* 0x000fe20000000000 */
[----:B0-----:R-:W-:Y:S05]  /*0640*/  ENDCOLLECTIVE ;  /* 0x000000000000791b */ /* 0x001fea0003800000 */
.L_x_25:
[----:B------:R-:W-:Y:S05]  /*0650*/  BSYNC B1 ;  /* 0x0000000000017941 */ /* 0x000fea0003800000 */
.L_x_24:
[----:B------:R-:W-:Y:S05]  /*0660*/  BRA `(.L_x_26) ;  /* 0xfffffffc00587947 */ /* 0x000fea000383ffff */
.L_x_15:
[----:B------:R-:W-:Y:S01]  /*0670*/  BSSY B1, `(.L_x_27) ;  /* 0x0000005000017945 */ /* 0x000fe20003800000 */
[----:B------:R-:W-:-:S07]  /*0680*/  IMAD.MOV.U32 R6, RZ, RZ, R0 ;  /* 0x000000ffff067224 */ /* 0x000fce00078e0000 */
[----:B0-----:R-:W-:Y:S05]  /*0690*/  WARPSYNC.COLLECTIVE R6, `(.L_x_28) ;  /* 0x0000000006087348 */ /* 0x001fea0003c00000 */
[----:B------:R-:W-:Y:S01]  /*06a0*/  NOP ;  /* 0x0000000000007918 */ /* 0x000fe20000000000 */
[----:B0-----:R-:W-:Y:S05]  /*06b0*/  ENDCOLLECTIVE ;  /* 0x000000000000791b */ /* 0x001fea0003800000 */
.L_x_28:
[----:B------:R-:W-:Y:S05]  /*06c0*/  BSYNC B1 ;  /* 0x0000000000017941 */ /* 0x000fea0003800000 */
.L_x_27:
[----:B------:R-:W-:Y:S05]  /*06d0*/  BRA `(.L_x_29) ;  /* 0xfffffffc00607947 */ /* 0x000fea000383ffff */
.L_x_30:
        /* <DEDUP_REMOVED lines=10> */
.L_x_61:


//--------------------- .text._Z19reduceBlock_SHUFFLEPdS_Pj --------------------------
	.section	.text._Z19reduceBlock_SHUFFLEPdS_Pj,"ax",@progbits
	.align	128
        .global         _Z19reduceBlock_SHUFFLEPdS_Pj
        .type           _Z19reduceBlock_SHUFFLEPdS_Pj,@function
        .size           _Z19reduceBlock_SHUFFLEPdS_Pj,(.L_x_62 - _Z19reduceBlock_SHUFFLEPdS_Pj)
        .other          _Z19reduceBlock_SHUFFLEPdS_Pj,@"STO_CUDA_ENTRY STV_DEFAULT"
_Z19reduceBlock_SHUFFLEPdS_Pj:
.text._Z19reduceBlock_SHUFFLEPdS_Pj:
        /* <DEDUP_REMOVED lines=33> */
[----:B0-----:R-:W-:Y:S01]  /*0210*/  DADD R2, R10, R2 ;  /* 0x000000000a027229 */ /* 0x001fe20000000002 */
[----:B------:R-:W-:Y:S01]  /*0220*/  CS2R.32 R7, SR_CLOCKLO ;  /* 0x0000000000077805 */ /* 0x000fe20000005000 */
[----:B------:R-:W0:Y:S01]  /*0230*/  LDC.64 R4, c[0x0][0x390] ;  /* 0x0000e400ff047b82 */ /* 0x000e220000000a00 */
        /* <DEDUP_REMOVED lines=9> */
.L_x_31:
        /* <DEDUP_REMOVED lines=11> */
.L_x_62:


//--------------------- .text._Z17reduceBlock_TILEWPdS_Pj --------------------------
	.section	.text._Z17reduceBlock_TILEWPdS_Pj,"ax",@progbits
	.align	128
        .global         _Z17reduceBlock_TILEWPdS_Pj
        .type           _Z17reduceBlock_TILEWPdS_Pj,@function
        .size           _Z17reduceBlock_TILEWPdS_Pj,(.L_x_63 - _Z17reduceBlock_TILEWPdS_Pj)
        .other          _Z17reduceBlock_TILEWPdS_Pj,@"STO_CUDA_ENTRY STV_DEFAULT"
_Z17reduceBlock_TILEWPdS_Pj:
.text._Z17reduceBlock_TILEWPdS_Pj:
        /* <DEDUP_REMOVED lines=54> */
.L_x_32:
        /* <DEDUP_REMOVED lines=10> */
.L_x_63:


//--------------------- .text._Z16reduceBlock_TILEPdS_Pj --------------------------
	.section	.text._Z16reduceBlock_TILEPdS_Pj,"ax",@progbits
	.align	128
        .global         _Z16reduceBlock_TILEPdS_Pj
        .type           _Z16reduceBlock_TILEPdS_Pj,@function
        .size           _Z16reduceBlock_TILEPdS_Pj,(.L_x_64 - _Z16reduceBlock_TILEPdS_Pj)
        .other          _Z16reduceBlock_TILEPdS_Pj,@"STO_CUDA_ENTRY STV_DEFAULT"
_Z16reduceBlock_TILEPdS_Pj:
.text._Z16reduceBlock_TILEPdS_Pj:
[----:B------:R-:W-:Y:S01]  /*0000*/  LDC R1, c[0x0][0x37c] ;  /* 0x0000df00ff017b82 */ /* 0x000fe20000000800 */
[----:B------:R-:W0:Y:S01]  /*0010*/  S2R R0, SR_TID.Y ;  /* 0x0000000000007919 */ /* 0x000e220000002200 */
[----:B------:R-:W1:Y:S06]  /*0020*/  LDCU UR4, c[0x0][0x360] ;  /* 0x00006c00ff0477ac */ /* 0x000e6c0008000800 */
[----:B------:R-:W0:Y:S01]  /*0030*/  LDC R9, c[0x0][0x364] ;  /* 0x0000d900ff097b82 */ /* 0x000e220000000800 */
[----:B------:R-:W0:Y:S01]  /*0040*/  S2R R5, SR_TID.Z ;  /* 0x0000000000057919 */ /* 0x000e220000002300 */
[----:B------:R-:W1:Y:S06]  /*0050*/  S2R R3, SR_TID.X ;  /* 0x0000000000037919 */ /* 0x000e6c0000002100 */
[----:B------:R-:W2:Y:S08]  /*0060*/  LDC.64 R14, c[0x0][0x358] ;  /* 0x0000d600ff0e7b82 */ /* 0x000eb00000000a00 */
[----:B------:R-:W3:Y:S01]  /*0070*/  LDC.64 R6, c[0x0][0x380] ;  /* 0x0000e000ff067b82 */ /* 0x000ee20000000a00 */
[----:B--2---:R-:W-:Y:S01]  /*0080*/  R2UR UR6, R14 ;  /* 0x000000000e0672ca */ /* 0x004fe200000e0000 */
[----:B0-----:R-:W-:Y:S01]  /*0090*/  IMAD R0, R5, R9, R0 ;  /* 0x0000000905007224 */ /* 0x001fe200078e0200 */
[----:B------:R-:W-:-:S03]  /*00a0*/  R2UR UR7, R15 ;  /* 0x000000000f0772ca */ /* 0x000fc600000e0000 */
[----:B-1----:R-:W-:-:S04]  /*00b0*/  IMAD R0, R0, UR4, R3 ;  /* 0x0000000400007c24 */ /* 0x002fc8000f8e0203 */
[----:B---3--:R-:W-:-:S06]  /*00c0*/  IMAD.WIDE.U32 R6, R0, 0x8, R6 ;  /* 0x0000000800067825 */ /* 0x008fcc00078e0006 */
[----:B------:R-:W2:Y:S01]  /*00d0*/  LDG.E.64 R6, desc[UR6][R6.64] ;  /* 0x0000000606067981 */ /* 0x000ea2000c1e1b00 */
[----:B------:R-:W-:Y:S01]  /*00e0*/  MOV R3, 0x400 ;  /* 0x0000040000037802 */ /* 0x000fe20000000f00 */
[----:B------:R-:W0:Y:S03]  /*00f0*/  S2R R2, SR_CgaCtaId ;  /* 0x0000000000027919 */ /* 0x000e260000008800 */
[----:B0-----:R-:W-:-:S05]  /*0100*/  LEA R3, R2, R3, 0x18 ;  /* 0x0000000302037211 */ /* 0x001fca00078ec0ff */
[----:B------:R-:W-:-:S05]  /*0110*/  IMAD R4, R0, 0x8, R3 ;  /* 0x0000000800047824 */ /* 0x000fca00078e0203 */
[----:B------:R-:W-:Y:S04]  /*0120*/  STS.64 [R4+0x100], RZ ;  /* 0x000100ff04007388 */ /* 0x000fe80000000a00 */
[----:B--2---:R0:W-:Y:S01]  /*0130*/  STS.64 [R4], R6 ;  /* 0x0000000604007388 */ /* 0x0041e20000000a00 */
[----:B------:R-:W-:Y:S01]  /*0140*/  CS2R.32 R2, SR_CLOCKLO ;  /* 0x0000000000027805 */ /* 0x000fe20000005000 */
[----:B------:R-:W1:Y:S02]  /*0150*/  LDC R8, c[0x0][0x368] ;  /* 0x0000da00ff087b82 */ /* 0x000e640000000800 */
[----:B------:R-:W-:Y:S01]  /*0160*/  LDS.64 R10, [R4+0x80] ;  /* 0x00008000040a7984 */ /* 0x000fe20000000a00 */
[----:B------:R-:W-:Y:S01]  /*0170*/  LOP3.LUT R5, R0, 0x3fffffe0, RZ, 0xc0, !PT ;  /* 0x3fffffe000057812 */ /* 0x000fe200078ec0ff */
[----:B0-----:R-:W-:Y:S01]  /*0180*/  IMAD R7, R9, UR4, RZ ;  /* 0x0000000409077c24 */ /* 0x001fe2000f8e02ff */
[----:B------:R-:W-:Y:S01]  /*0190*/  VOTEU.ANY UR5, UPT, PT ;  /* 0x0000000000057886 */ /* 0x000fe200038e0100 */
[----:B------:R-:W0:Y:S02]  /*01a0*/  LDS.64 R12, [R4] ;  /* 0x00000000040c7984 */ /* 0x000e240000000a00 */
[----:B-1----:R-:W-:-:S05]  /*01b0*/  IMAD R5, R7, R8, -R5 ;  /* 0x0000000807057224 */ /* 0x002fca00078e0a05 */
[----:B------:R-:W-:-:S05]  /*01c0*/  VIMNMX.U32 R6, PT, PT, R5, 0x20, !PT ;  /* 0x0000002005067848 */ /* 0x000fca0007fe0000 */
[----:B------:R-:W-:Y:S02]  /*01d0*/  IMAD.IADD R5, R6, 0x1, -R5 ;  /* 0x0000000106057824 */ /* 0x000fe400078e0a05 */
[----:B------:R-:W-:-:S05]  /*01e0*/  IMAD.MOV.U32 R6, RZ, RZ, -0x1 ;  /* 0xffffffffff067424 */ /* 0x000fca00078e00ff */
[----:B------:R-:W-:Y:S02]  /*01f0*/  SHF.R.U32.HI R9, RZ, R5, R6 ;  /* 0x00000005ff097219 */ /* 0x000fe40000011606 */
[----:B------:R-:W1:Y:S02]  /*0200*/  S2R R5, SR_LANEID ;  /* 0x0000000000057919 */ /* 0x000e640000000000 */
[----:B------:R-:W2:Y:S01]  /*0210*/  MATCH.ANY R16, R9 ;  /* 0x00000000091073a1 */ /* 0x000ea200000e8000 */
[----:B0-----:R-:W-:-:S07]  /*0220*/  DADD R10, R10, R12 ;  /* 0x000000000a0a7229 */ /* 0x001fce000000000c */
[----:B------:R-:W0:Y:S01]  /*0230*/  REDUX.OR UR4, R9 ;  /* 0x00000000090473c4 */ /* 0x000e220000004000 */
[----:B------:R3:W-:Y:S01]  /*0240*/  STS.64 [R4], R10 ;  /* 0x0000000a04007388 */ /* 0x0007e20000000a00 */
[----:B--2---:R-:W-:-:S13]  /*0250*/  LOP3.LUT P0, RZ, R9, UR5, R16, 0x40, !PT ;  /* 0x0000000509ff7c12 */ /* 0x004fda000f804010 */
[----:B01-3--:R-:W-:Y:S05]  /*0260*/  @!P0 BRA.DIV UR4, `(.L_x_33) ;  /* 0x0000000604548947 */ /* 0x00bfea000b800000 */
[----:B------:R-:W-:Y:S01]  /*0270*/  NOP ;  /* 0x0000000000007918 */ /* 0x000fe20000000000 */
.L_x_40:
[----:B------:R-:W-:Y:S01]  /*0280*/  LDS.64 R10, [R4+0x40] ;  /* 0x00004000040a7984 */ /* 0x000fe20000000a00 */
[----:B------:R-:W-:Y:S01]  /*0290*/  LOP3.LUT R9, R0, 0x3ffffff0, RZ, 0xc0, !PT ;  /* 0x3ffffff000097812 */ /* 0x000fe200078ec0ff */
[----:B------:R-:W-:Y:S01]  /*02a0*/  VOTEU.ANY UR5, UPT, PT ;  /* 0x0000000000057886 */ /* 0x000fe200038e0100 */
[----:B------:R-:W-:Y:S01]  /*02b0*/  LOP3.LUT R16, R5, 0xfffffff0, RZ, 0xc0, !PT ;  /* 0xfffffff005107812 */ /* 0x000fe200078ec0ff */
[----:B------:R-:W0:Y:S02]  /*02c0*/  LDS.64 R12, [R4] ;  /* 0x00000000040c7984 */ /* 0x000e240000000a00 */
[----:B------:R-:W-:-:S05]  /*02d0*/  IMAD R9, R7, R8, -R9 ;  /* 0x0000000807097224 */ /* 0x000fca00078e0a09 */
[----:B------:R-:W-:-:S04]  /*02e0*/  VIMNMX.U32 R9, PT, PT, R9, 0x10, PT ;  /* 0x0000001009097848 */ /* 0x000fc80003fe0000 */
[----:B------:R-:W-:-:S04]  /*02f0*/  IADD3 R9, PT, PT, -R9, 0x20, RZ ;  /* 0x0000002009097810 */ /* 0x000fc80007ffe1ff */
[----:B------:R-:W-:-:S04]  /*0300*/  SHF.R.U32.HI R9, RZ, R9, R6 ;  /* 0x00000009ff097219 */ /* 0x000fc80000011606 */
[----:B------:R-:W-:-:S04]  /*0310*/  SHF.L.U32 R9, R9, R16, RZ ;  /* 0x0000001009097219 */ /* 0x000fc800000006ff */
[----:B------:R-:W1:Y:S08]  /*0320*/  MATCH.ANY R16, R9 ;  /* 0x00000000091073a1 */ /* 0x000e7000000e8000 */
[----:B------:R-:W2:Y:S01]  /*0330*/  REDUX.OR UR4, R9 ;  /* 0x00000000090473c4 */ /* 0x000ea20000004000 */
[----:B0-----:R-:W-:-:S07]  /*0340*/  DADD R10, R10, R12 ;  /* 0x000000000a0a7229 */ /* 0x001fce000000000c */
[----:B------:R0:W-:Y:S01]  /*0350*/  STS.64 [R4], R10 ;  /* 0x0000000a04007388 */ /* 0x0001e20000000a00 */
[----:B-1----:R-:W-:-:S13]  /*0360*/  LOP3.LUT P0, RZ, R9, UR5, R16, 0x40, !PT ;  /* 0x0000000509ff7c12 */ /* 0x002fda000f804010 */
[----:B0-2---:R-:W-:Y:S05]  /*0370*/  @!P0 BRA.DIV UR4, `(.L_x_34) ;  /* 0x0000000604288947 */ /* 0x005fea000b800000 */
[----:B------:R-:W-:Y:S01]  /*0380*/  NOP ;  /* 0x0000000000007918 */ /* 0x000fe20000000000 */
.L_x_43:
        /* <DEDUP_REMOVED lines=17> */
.L_x_46:
        /* <DEDUP_REMOVED lines=17> */
.L_x_49:
[----:B------:R-:W-:Y:S01]  /*05b0*/  LDS.64 R10, [R4+0x8] ;  /* 0x00000800040a7984 */ /* 0x000fe20000000a00 */
[----:B------:R-:W-:Y:S01]  /*05c0*/  LOP3.LUT R9, R0, 0x3ffffffe, RZ, 0xc0, !PT ;  /* 0x3ffffffe00097812 */ /* 0x000fe200078ec0ff */
[----:B------:R-:W-:Y:S02]  /*05d0*/  VOTEU.ANY UR5, UPT, PT ;  /* 0x0000000000057886 */ /* 0x000fe400038e0100 */
[----:B------:R-:W0:Y:S02]  /*05e0*/  LDS.64 R12, [R4] ;  /* 0x00000000040c7984 */ /* 0x000e240000000a00 */
[----:B------:R-:W-:-:S05]  /*05f0*/  IMAD R9, R7, R8, -R9 ;  /* 0x0000000807097224 */ /* 0x000fca00078e0a09 */
[----:B------:R-:W-:-:S04]  /*0600*/  VIMNMX.U32 R9, PT, PT, R9, 0x2, PT ;  /* 0x0000000209097848 */ /* 0x000fc80003fe0000 */
[----:B------:R-:W-:-:S04]  /*0610*/  IADD3 R9, PT, PT, -R9, 0x20, RZ ;  /* 0x0000002009097810 */ /* 0x000fc80007ffe1ff */
[----:B------:R-:W-:Y:S02]  /*0620*/  SHF.R.U32.HI R9, RZ, R9, R6 ;  /* 0x00000009ff097219 */ /* 0x000fe40000011606 */
[----:B------:R-:W-:-:S04]  /*0630*/  LOP3.LUT R6, R5, 0xfffffffe, RZ, 0xc0, !PT ;  /* 0xfffffffe05067812 */ /* 0x000fc800078ec0ff */
        /* <DEDUP_REMOVED lines=8> */
.L_x_52:
[----:B------:R-:W-:Y:S01]  /*06c0*/  CS2R.32 R7, SR_CLOCKLO ;  /* 0x0000000000077805 */ /* 0x000fe20000005000 */
[----:B------:R-:W0:Y:S01]  /*06d0*/  LDC.64 R4, c[0x0][0x390] ;  /* 0x0000e400ff047b82 */ /* 0x000e220000000a00 */
[C---:B------:R-:W-:Y:S02]  /*06e0*/  R2UR UR4, R14.reuse ;  /* 0x000000000e0472ca */ /* 0x040fe400000e0000 */
[C---:B------:R-:W-:Y:S02]  /*06f0*/  R2UR UR5, R15.reuse ;  /* 0x000000000f0572ca */ /* 0x040fe400000e0000 */
[----:B------:R-:W-:Y:S02]  /*0700*/  R2UR UR6, R14 ;  /* 0x000000000e0672ca */ /* 0x000fe400000e0000 */
[----:B------:R-:W-:Y:S02]  /*0710*/  R2UR UR7, R15 ;  /* 0x000000000f0772ca */ /* 0x000fe400000e0000 */
[----:B------:R-:W-:-:S07]  /*0720*/  ISETP.NE.AND P0, PT, R0, RZ, PT ;  /* 0x000000ff0000720c */ /* 0x000fce0003f05270 */
[----:B0-----:R0:W-:Y:S04]  /*0730*/  STG.E desc[UR4][R4.64], R2 ;  /* 0x0000000204007986 */ /* 0x0011e8000c101904 */
[----:B------:R0:W-:Y:S02]  /*0740*/  STG.E desc[UR6][R4.64+0x4], R7 ;  /* 0x0000040704007986 */ /* 0x0001e4000c101906 */
[----:B------:R-:W-:Y:S05]  /*0750*/  @P0 EXIT ;  /* 0x000000000000094d */ /* 0x000fea0003800000 */
[----:B0-----:R-:W0:Y:S01]  /*0760*/  LDS.64 R2, [R3] ;  /* 0x0000000003027984 */ /* 0x001e220000000a00 */
[----:B------:R-:W0:Y:S01]  /*0770*/  LDC.64 R4, c[0x0][0x388] ;  /* 0x0000e200ff047b82 */ /* 0x000e220000000a00 */
[----:B------:R-:W-:Y:S02]  /*0780*/  R2UR UR4, R14 ;  /* 0x000000000e0472ca */ /* 0x000fe400000e0000 */
[----:B------:R-:W-:-:S13]  /*0790*/  R2UR UR5, R15 ;  /* 0x000000000f0572ca */ /* 0x000fda00000e0000 */
[----:B0-----:R-:W-:Y:S01]  /*07a0*/  STG.E.64 desc[UR4][R4.64], R2 ;  /* 0x0000000204007986 */ /* 0x001fe2000c101b04 */
[----:B------:R-:W-:Y:S05]  /*07b0*/  EXIT ;  /* 0x000000000000794d */ /* 0x000fea0003800000 */
.L_x_33:
[----:B------:R-:W-:Y:S01]  /*07c0*/  BSSY B0, `(.L_x_38) ;  /* 0x0000004000007945 */ /* 0x000fe20003800000 */
[----:B------:R-:W-:Y:S05]  /*07d0*/  WARPSYNC.COLLECTIVE R9, `(.L_x_39) ;  /* 0x0000000009087348 */ /* 0x000fea0003c00000 */
[----:B------:R-:W-:Y:S01]  /*07e0*/  NOP ;  /* 0x0000000000007918 */ /* 0x000fe20000000000 */
[----:B------:R-:W-:Y:S05]  /*07f0*/  ENDCOLLECTIVE ;  /* 0x000000000000791b */ /* 0x000fea0003800000 */
.L_x_39:
[----:B------:R-:W-:Y:S05]  /*0800*/  BSYNC B0 ;  /* 0x0000000000007941 */ /* 0x000fea0003800000 */
.L_x_38:
[----:B------:R-:W-:Y:S05]  /*0810*/  BRA `(.L_x_40) ;  /* 0xfffffff800987947 */ /* 0x000fea000383ffff */
.L_x_34:
[----:B------:R-:W-:Y:S01]  /*0820*/  BSSY B0, `(.L_x_41) ;  /* 0x0000004000007945 */ /* 0x000fe20003800000 */
[----:B------:R-:W-:Y:S05]  /*0830*/  WARPSYNC.COLLECTIVE R9, `(.L_x_42) ;  /* 0x0000000009087348 */ /* 0x000fea0003c00000 */
[----:B------:R-:W-:Y:S01]  /*0840*/  NOP ;  /* 0x0000000000007918 */ /* 0x000fe20000000000 */
[----:B------:R-:W-:Y:S05]  /*0850*/  ENDCOLLECTIVE ;  /* 0x000000000000791b */ /* 0x000fea0003800000 */
.L_x_42:
[----:B------:R-:W-:Y:S05]  /*0860*/  BSYNC B0 ;  /* 0x0000000000007941 */ /* 0x000fea0003800000 */
.L_x_41:
[----:B------:R-:W-:Y:S05]  /*0870*/  BRA `(.L_x_43) ;  /* 0xfffffff800c47947 */ /* 0x000fea000383ffff */
.L_x_35:
[----:B------:R-:W-:Y:S01]  /*0880*/  BSSY B0, `(.L_x_44) ;  /* 0x0000004000007945 */ /* 0x000fe20003800000 */
[----:B------:R-:W-:Y:S05]  /*0890*/  WARPSYNC.COLLECTIVE R9, `(.L_x_45) ;  /* 0x0000000009087348 */ /* 0x000fea0003c00000 */
[----:B------:R-:W-:Y:S01]  /*08a0*/  NOP ;  /* 0x0000000000007918 */ /* 0x000fe20000000000 */
[----:B------:R-:W-:Y:S05]  /*08b0*/  ENDCOLLECTIVE ;  /* 0x000000000000791b */ /* 0x000fea0003800000 */
.L_x_45:
[----:B------:R-:W-:Y:S05]  /*08c0*/  BSYNC B0 ;  /* 0x0000000000007941 */ /* 0x000fea0003800000 */
.L_x_44:
[----:B------:R-:W-:Y:S05]  /*08d0*/  BRA `(.L_x_46) ;  /* 0xfffffff800f07947 */ /* 0x000fea000383ffff */
.L_x_36:
[----:B------:R-:W-:Y:S01]  /*08e0*/  BSSY B0, `(.L_x_47) ;  /* 0x0000004000007945 */ /* 0x000fe20003800000 */
[----:B------:R-:W-:Y:S05]  /*08f0*/  WARPSYNC.COLLECTIVE R9, `(.L_x_48) ;  /* 0x0000000009087348 */ /* 0x000fea0003c00000 */
[----:B------:R-:W-:Y:S01]  /*0900*/  NOP ;  /* 0x0000000000007918 */ /* 0x000fe20000000000 */
[----:B------:R-:W-:Y:S05]  /*0910*/  ENDCOLLECTIVE ;  /* 0x000000000000791b */ /* 0x000fea0003800000 */
.L_x_48:
[----:B------:R-:W-:Y:S05]  /*0920*/  BSYNC B0 ;  /* 0x0000000000007941 */ /* 0x000fea0003800000 */
.L_x_47:
[----:B------:R-:W-:Y:S05]  /*0930*/  BRA `(.L_x_49) ;  /* 0xfffffffc001c7947 */ /* 0x000fea000383ffff */
.L_x_37:
[----:B------:R-:W-:Y:S01]  /*0940*/  BSSY B0, `(.L_x_50) ;  /* 0x0000005000007945 */ /* 0x000fe20003800000 */
[----:B------:R-:W-:-:S07]  /*0950*/  IMAD.MOV.U32 R9, RZ, RZ, R6 ;  /* 0x000000ffff097224 */ /* 0x000fce00078e0006 */
[----:B------:R-:W-:Y:S05]  /*0960*/  WARPSYNC.COLLECTIVE R9, `(.L_x_51) ;  /* 0x0000000009087348 */ /* 0x000fea0003c00000 */
[----:B------:R-:W-:Y:S01]  /*0970*/  NOP ;  /* 0x0000000000007918 */ /* 0x000fe20000000000 */
[----:B------:R-:W-:Y:S05]  /*0980*/  ENDCOLLECTIVE ;  /* 0x000000000000791b */ /* 0x000fea0003800000 */
.L_x_51:
[----:B------:R-:W-:Y:S05]  /*0990*/  BSYNC B0 ;  /* 0x0000000000007941 */ /* 0x000fea0003800000 */
.L_x_50:
[----:B------:R-:W-:Y:S05]  /*09a0*/  BRA `(.L_x_52) ;  /* 0xfffffffc00447947 */ /* 0x000fea000383ffff */
.L_x_53:
        /* <DEDUP_REMOVED lines=13> */
.L_x_64:


//--------------------- .text._Z17reduceBlock_BLOCKPdS_Pj --------------------------
	.section	.text._Z17reduceBlock_BLOCKPdS_Pj,"ax",@progbits
	.align	128
        .global         _Z17reduceBlock_BLOCKPdS_Pj
        .type           _Z17reduceBlock_BLOCKPdS_Pj,@function
        .size           _Z17reduceBlock_BLOCKPdS_Pj,(.L_x_65 - _Z17reduceBlock_BLOCKPdS_Pj)
        .other          _Z17reduceBlock_BLOCKPdS_Pj,@"STO_CUDA_ENTRY STV_DEFAULT"
_Z17reduceBlock_BLOCKPdS_Pj:
.text._Z17reduceBlock_BLOCKPdS_Pj:
        /* <DEDUP_REMOVED lines=23> */
[----:B------:R-:W-:Y:S06]  /*0170*/  BAR.SYNC.DEFER_BLOCKING 0x0 ;  /* 0x0000000000007b1d */ /* 0x000fec0000010000 */
        /* <DEDUP_REMOVED lines=18> */
[----:B------:R0:W-:Y:S01]  /*02a0*/  STS.64 [R2], R6 ;  /* 0x0000000602007388 */ /* 0x0001e20000000a00 */
[----:B------:R-:W-:Y:S01]  /*02b0*/  BAR.SYNC.DEFER_BLOCKING 0x0 ;  /* 0x0000000000007b1d */ /* 0x000fe20000010000 */
[----:B0-----:R-:W-:-:S07]  /*02c0*/  CS2R.32 R7, SR_CLOCKLO ;  /* 0x0000000000077805 */ /* 0x001fce0000005000 */
        /* <DEDUP_REMOVED lines=9> */
.L_x_54:
        /* <DEDUP_REMOVED lines=10> */
.L_x_65:


//--------------------- .nv.shared.reserved.0     --------------------------
	.section	.nv.shared.reserved.0,"aw",@nobits
	.weak		__nv_reservedSMEM_offset_0_alias
	.size		__nv_reservedSMEM_offset_0_alias, 0, 64
	.other		__nv_reservedSMEM_offset_0_alias,@"STO_CUDA_RESERVED_SHARED STV_DEFAULT"
__nv_reservedSMEM_offset_0_alias:
	.zero		0
	.zero		64


//--------------------- .nv.shared._Z24reduceBlock_SERIAL_BASICPdS_Pj --------------------------
	.section	.nv.shared._Z24reduceBlock_SERIAL_BASICPdS_Pj,"aw",@nobits
	.sectionflags	@""
	.align	8
.nv.shared._Z24reduceBlock_SERIAL_BASICPdS_Pj:
	.zero		1536


//--------------------- .nv.shared._Z18reduceBlock_SERIALPdS_Pj --------------------------
	.section	.nv.shared._Z18reduceBlock_SERIALPdS_Pj,"aw",@nobits
	.sectionflags	@""
	.align	8
.nv.shared._Z18reduceBlock_SERIALPdS_Pj:
	.zero		1536


//--------------------- .nv.shared._Z18reduceBlock_NOSYNCPdS_Pj --------------------------
	.section	.nv.shared._Z18reduceBlock_NOSYNCPdS_Pj,"aw",@nobits
	.sectionflags	@""
	.align	8
.nv.shared._Z18reduceBlock_NOSYNCPdS_Pj:
	.zero		1536


//--------------------- .nv.shared._Z23reduceBlock_COA_SHUFFLEPdS_Pj --------------------------
	.section	.nv.shared._Z23reduceBlock_COA_SHUFFLEPdS_Pj,"aw",@nobits
	.sectionflags	@""
	.align	8
.nv.shared._Z23reduceBlock_COA_SHUFFLEPdS_Pj:
	.zero		1536


//--------------------- .nv.shared._Z16reduceBlock_COAWPdS_Pj --------------------------
	.section	.nv.shared._Z16reduceBlock_COAWPdS_Pj,"aw",@nobits
	.sectionflags	@""
	.align	8
.nv.shared._Z16reduceBlock_COAWPdS_Pj:
	.zero		1536


//--------------------- .nv.shared._Z15reduceBlock_COAPdS_Pj --------------------------
	.section	.nv.shared._Z15reduceBlock_COAPdS_Pj,"aw",@nobits
	.sectionflags	@""
	.align	8
.nv.shared._Z15reduceBlock_COAPdS_Pj:
	.zero		1536


//--------------------- .nv.shared._Z19reduceBlock_SHUFFLEPdS_Pj --------------------------
	.section	.nv.shared._Z19reduceBlock_SHUFFLEPdS_Pj,"aw",@nobits
	.sectionflags	@""
	.align	8
.nv.shared._Z19reduceBlock_SHUFFLEPdS_Pj:
	.zero		1536


//--------------------- .nv.shared._Z17reduceBlock_TILEWPdS_Pj --------------------------
	.section	.nv.shared._Z17reduceBlock_TILEWPdS_Pj,"aw",@nobits
	.sectionflags	@""
	.align	8
.nv.shared._Z17reduceBlock_TILEWPdS_Pj:
	.zero		1536


//--------------------- .nv.shared._Z16reduceBlock_TILEPdS_Pj --------------------------
	.section	.nv.shared._Z16reduceBlock_TILEPdS_Pj,"aw",@nobits
	.sectionflags	@""
	.align	8
.nv.shared._Z16reduceBlock_TILEPdS_Pj:
	.zero		1536


//--------------------- .nv.shared._Z17reduceBlock_BLOCKPdS_Pj --------------------------
	.section	.nv.shared._Z17reduceBlock_BLOCKPdS_Pj,"aw",@nobits
	.sectionflags	@""
	.align	8
.nv.shared._Z17reduceBlock_BLOCKPdS_Pj:
	.zero		1536


//--------------------- .nv.constant0._Z13k_base_kernelffPdPjj --------------------------
	.section	.nv.constant0._Z13k_base_kernelffPdPjj,"a",@progbits
	.sectionflags	@""
	.align	4
.nv.constant0._Z13k_base_kernelffPdPjj:
	.zero		924


//--------------------- .nv.constant0._Z24reduceBlock_SERIAL_BASICPdS_Pj --------------------------
	.section	.nv.constant0._Z24reduceBlock_SERIAL_BASICPdS_Pj,"a",@progbits
	.sectionflags	@""
	.align	4
.nv.constant0._Z24reduceBlock_SERIAL_BASICPdS_Pj:
	.zero		920


//--------------------- .nv.constant0._Z18reduceBlock_SERIALPdS_Pj --------------------------
	.section	.nv.constant0._Z18reduceBlock_SERIALPdS_Pj,"a",@progbits
	.sectionflags	@""
	.align	4
.nv.constant0._Z18reduceBlock_SERIALPdS_Pj:
	.zero		920


//--------------------- .nv.constant0._Z18reduceBlock_NOSYNCPdS_Pj --------------------------
	.section	.nv.constant0._Z18reduceBlock_NOSYNCPdS_Pj,"a",@progbits
	.sectionflags	@""
	.align	4
.nv.constant0._Z18reduceBlock_NOSYNCPdS_Pj:
	.zero		920


//--------------------- .nv.constant0._Z23reduceBlock_COA_SHUFFLEPdS_Pj --------------------------
	.section	.nv.constant0._Z23reduceBlock_COA_SHUFFLEPdS_Pj,"a",@progbits
	.sectionflags	@""
	.align	4
.nv.constant0._Z23reduceBlock_COA_SHUFFLEPdS_Pj:
	.zero		920


//--------------------- .nv.constant0._Z16reduceBlock_COAWPdS_Pj --------------------------
	.section	.nv.constant0._Z16reduceBlock_COAWPdS_Pj,"a",@progbits
	.sectionflags	@""
	.align	4
.nv.constant0._Z16reduceBlock_COAWPdS_Pj:
	.zero		920


//--------------------- .nv.constant0._Z15reduceBlock_COAPdS_Pj --------------------------
	.section	.nv.constant0._Z15reduceBlock_COAPdS_Pj,"a",@progbits
	.sectionflags	@""
	.align	4
.nv.constant0._Z15reduceBlock_COAPdS_Pj:
	.zero		920


//--------------------- .nv.constant0._Z19reduceBlock_SHUFFLEPdS_Pj --------------------------
	.section	.nv.constant0._Z19reduceBlock_SHUFFLEPdS_Pj,"a",@progbits
	.sectionflags	@""
	.align	4
.nv.constant0._Z19reduceBlock_SHUFFLEPdS_Pj:
	.zero		920


//--------------------- .nv.constant0._Z17reduceBlock_TILEWPdS_Pj --------------------------
	.section	.nv.constant0._Z17reduceBlock_TILEWPdS_Pj,"a",@progbits
	.sectionflags	@""
	.align	4
.nv.constant0._Z17reduceBlock_TILEWPdS_Pj:
	.zero		920


//--------------------- .nv.constant0._Z16reduceBlock_TILEPdS_Pj --------------------------
	.section	.nv.constant0._Z16reduceBlock_TILEPdS_Pj,"a",@progbits
	.sectionflags	@""
	.align	4
.nv.constant0._Z16reduceBlock_TILEPdS_Pj:
	.zero		920


//--------------------- .nv.constant0._Z17reduceBlock_BLOCKPdS_Pj --------------------------
	.section	.nv.constant0._Z17reduceBlock_BLOCKPdS_Pj,"a",@progbits
	.sectionflags	@""
	.align	4
.nv.constant0._Z17reduceBlock_BLOCKPdS_Pj:
	.zero		920


//--------------------- SYMBOLS --------------------------

	.type		.nv.reservedSmem.offset0,@object
	.size		.nv.reservedSmem.offset0,0x4
	.type		.nv.reservedSmem.cap,@object
	.size		.nv.reservedSmem.cap,0x4
